//
// Generated by NVIDIA NVVM Compiler
//
// Compiler Build ID: CL-36424714
// Cuda compilation tools, release 13.0, V13.0.88
// Based on NVVM 20.0.0
//

.version 9.0
.target sm_100
.address_size 64

	// .globl	_Z4initPfi
.func  (.param .align 16 .b8 func_retval0[16]) __internal_trig_reduction_slowpathd
(
	.param .b64 __internal_trig_reduction_slowpathd_param_0
)
;
.global .align 8 .b8 __cudart_i2opi_d[144] = {8, 93, 141, 31, 177, 95, 251, 107, 234, 146, 82, 138, 247, 57, 7, 61, 123, 241, 229, 235, 199, 186, 39, 117, 45, 234, 95, 158, 102, 63, 70, 79, 183, 9, 203, 39, 207, 126, 54, 109, 31, 109, 10, 90, 139, 17, 47, 239, 15, 152, 5, 222, 255, 151, 248, 31, 59, 40, 249, 189, 139, 95, 132, 156, 244, 57, 83, 131, 57, 214, 145, 57, 65, 126, 95, 180, 38, 112, 156, 233, 132, 68, 187, 46, 245, 53, 130, 232, 62, 167, 41, 177, 28, 235, 29, 254, 28, 146, 209, 9, 234, 46, 73, 6, 224, 210, 77, 66, 58, 110, 36, 183, 97, 197, 187, 222, 171, 99, 81, 254, 65, 144, 67, 60, 153, 149, 98, 219, 192, 221, 52, 245, 209, 87, 39, 252, 41, 21, 68, 78, 110, 131, 249, 162};
.global .align 16 .b8 __cudart_sin_cos_coeffs[128] = {70, 210, 176, 44, 241, 229, 90, 190, 146, 227, 172, 105, 227, 29, 199, 62, 161, 98, 219, 25, 160, 1, 42, 191, 24, 8, 17, 17, 17, 17, 129, 63, 84, 85, 85, 85, 85, 85, 197, 191, 0, 0, 0, 0, 0, 0, 0, 0, 0, 0, 0, 0, 0, 0, 0, 0, 100, 129, 253, 32, 131, 255, 168, 189, 40, 133, 239, 193, 167, 238, 33, 62, 217, 230, 6, 142, 79, 126, 146, 190, 233, 188, 221, 25, 160, 1, 250, 62, 71, 93, 193, 22, 108, 193, 86, 191, 81, 85, 85, 85, 85, 85, 165, 63, 0, 0, 0, 0, 0, 0, 224, 191, 0, 0, 0, 0, 0, 0, 240, 63};

.visible .entry _Z4initPfi(
	.param .u64 .ptr .align 1 _Z4initPfi_param_0,
	.param .u32 _Z4initPfi_param_1
)
{
	.reg .pred 	%p<5>;
	.reg .b32 	%r<15>;
	.reg .b32 	%f<5>;
	.reg .b64 	%rd<9>;
	.reg .b64 	%fd<35>;

	ld.param.u64 	%rd1, [_Z4initPfi_param_0];
	ld.param.u32 	%r5, [_Z4initPfi_param_1];
	mov.u32 	%r6, %ctaid.x;
	mov.u32 	%r7, %ntid.x;
	mov.u32 	%r8, %tid.x;
	mad.lo.s32 	%r1, %r6, %r7, %r8;
	cvt.rn.f32.s32 	%f1, %r1;
	cvt.rn.f32.s32 	%f2, %r5;
	div.rn.f32 	%f3, %f1, %f2;
	cvt.f64.f32 	%fd7, %f3;
	mul.f64 	%fd1, %fd7, 0d401921FB53C8D4F1;
	abs.f64 	%fd2, %fd1;
	setp.neu.f64 	%p1, %fd2, 0d7FF0000000000000;
	@%p1 bra 	$L__BB0_2;
	mov.f64 	%fd13, 0d0000000000000000;
	mul.rn.f64 	%fd34, %fd1, %fd13;
	mov.b32 	%r14, 0;
	bra.uni 	$L__BB0_4;
$L__BB0_2:
	mul.f64 	%fd8, %fd1, 0d3FE45F306DC9C883;
	cvt.rni.s32.f64 	%r14, %fd8;
	cvt.rn.f64.s32 	%fd9, %r14;
	fma.rn.f64 	%fd10, %fd9, 0dBFF921FB54442D18, %fd1;
	fma.rn.f64 	%fd11, %fd9, 0dBC91A62633145C00, %fd10;
	fma.rn.f64 	%fd34, %fd9, 0dB97B839A252049C0, %fd11;
	setp.ltu.f64 	%p2, %fd2, 0d41E0000000000000;
	@%p2 bra 	$L__BB0_4;
	{ // callseq 0, 0
	.param .b64 param0;
	st.param.f64 	[param0], %fd1;
	.param .align 16 .b8 retval0[16];
	call.uni (retval0), 
	__internal_trig_reduction_slowpathd, 
	(
	param0
	);
	ld.param.f64 	%fd34, [retval0];
	ld.param.b32 	%r14, [retval0+8];
	} // callseq 0
$L__BB0_4:
	cvta.to.global.u64 	%rd2, %rd1;
	shl.b32 	%r11, %r14, 6;
	cvt.u64.u32 	%rd3, %r11;
	and.b64  	%rd4, %rd3, 64;
	mov.u64 	%rd5, __cudart_sin_cos_coeffs;
	add.s64 	%rd6, %rd5, %rd4;
	mul.rn.f64 	%fd14, %fd34, %fd34;
	and.b32  	%r12, %r14, 1;
	setp.eq.b32 	%p3, %r12, 1;
	selp.f64 	%fd15, 0dBDA8FF8320FD8164, 0d3DE5DB65F9785EBA, %p3;
	ld.global.nc.v2.f64 	{%fd16, %fd17}, [%rd6];
	fma.rn.f64 	%fd18, %fd15, %fd14, %fd16;
	fma.rn.f64 	%fd19, %fd18, %fd14, %fd17;
	ld.global.nc.v2.f64 	{%fd20, %fd21}, [%rd6+16];
	fma.rn.f64 	%fd22, %fd19, %fd14, %fd20;
	fma.rn.f64 	%fd23, %fd22, %fd14, %fd21;
	ld.global.nc.v2.f64 	{%fd24, %fd25}, [%rd6+32];
	fma.rn.f64 	%fd26, %fd23, %fd14, %fd24;
	fma.rn.f64 	%fd27, %fd26, %fd14, %fd25;
	fma.rn.f64 	%fd28, %fd27, %fd34, %fd34;
	fma.rn.f64 	%fd29, %fd27, %fd14, 0d3FF0000000000000;
	selp.f64 	%fd30, %fd29, %fd28, %p3;
	and.b32  	%r13, %r14, 2;
	setp.eq.s32 	%p4, %r13, 0;
	mov.f64 	%fd31, 0d0000000000000000;
	sub.f64 	%fd32, %fd31, %fd30;
	selp.f64 	%fd33, %fd30, %fd32, %p4;
	cvt.rn.f32.f64 	%f4, %fd33;
	mul.wide.s32 	%rd7, %r1, 4;
	add.s64 	%rd8, %rd2, %rd7;
	st.global.f32 	[%rd8], %f4;
	ret;

}
	// .globl	_Z7do_mathPfii
.visible .entry _Z7do_mathPfii(
	.param .u64 .ptr .align 1 _Z7do_mathPfii_param_0,
	.param .u32 _Z7do_mathPfii_param_1,
	.param .u32 _Z7do_mathPfii_param_2
)
{
	.reg .pred 	%p<9>;
	.reg .b32 	%r<17>;
	.reg .b32 	%f<24>;
	.reg .b64 	%rd<5>;
	.reg .b64 	%fd<18>;

	ld.param.u64 	%rd2, [_Z7do_mathPfii_param_0];
	ld.param.u32 	%r10, [_Z7do_mathPfii_param_1];
	ld.param.u32 	%r9, [_Z7do_mathPfii_param_2];
	mov.u32 	%r11, %ctaid.x;
	mov.u32 	%r12, %ntid.x;
	mov.u32 	%r13, %tid.x;
	mad.lo.s32 	%r1, %r11, %r12, %r13;
	setp.ge.s32 	%p1, %r1, %r10;
	setp.lt.s32 	%p2, %r1, 1;
	or.pred  	%p3, %p2, %p1;
	@%p3 bra 	$L__BB1_9;
	cvta.to.global.u64 	%rd3, %rd2;
	mul.wide.u32 	%rd4, %r1, 4;
	add.s64 	%rd1, %rd3, %rd4;
	ld.global.f32 	%f23, [%rd1];
	setp.lt.s32 	%p4, %r9, 1;
	@%p4 bra 	$L__BB1_8;
	and.b32  	%r2, %r9, 3;
	setp.lt.u32 	%p5, %r9, 4;
	mov.f32 	%f20, %f23;
	@%p5 bra 	$L__BB1_5;
	and.b32  	%r14, %r9, 2147483644;
	neg.s32 	%r15, %r14;
	mov.f32 	%f20, %f23;
$L__BB1_4:
	cvt.f64.f32 	%fd1, %f23;
	mul.f64 	%fd2, %fd1, 0d3FFD1EB851EB851F;
	cvt.f64.f32 	%fd3, %f20;
	sub.f64 	%fd4, %fd2, %fd3;
	cvt.rn.f32.f64 	%f14, %fd4;
	cvt.f64.f32 	%fd5, %f14;
	mul.f64 	%fd6, %fd5, 0d3FFD1EB851EB851F;
	sub.f64 	%fd7, %fd6, %fd1;
	cvt.rn.f32.f64 	%f15, %fd7;
	cvt.f64.f32 	%fd8, %f15;
	mul.f64 	%fd9, %fd8, 0d3FFD1EB851EB851F;
	sub.f64 	%fd10, %fd9, %fd5;
	cvt.rn.f32.f64 	%f20, %fd10;
	cvt.f64.f32 	%fd11, %f20;
	mul.f64 	%fd12, %fd11, 0d3FFD1EB851EB851F;
	sub.f64 	%fd13, %fd12, %fd8;
	cvt.rn.f32.f64 	%f23, %fd13;
	add.s32 	%r15, %r15, 4;
	setp.ne.s32 	%p6, %r15, 0;
	@%p6 bra 	$L__BB1_4;
$L__BB1_5:
	setp.eq.s32 	%p7, %r2, 0;
	@%p7 bra 	$L__BB1_8;
	neg.s32 	%r16, %r2;
$L__BB1_7:
	.pragma "nounroll";
	mov.f32 	%f9, %f23;
	cvt.f64.f32 	%fd14, %f9;
	mul.f64 	%fd15, %fd14, 0d3FFD1EB851EB851F;
	cvt.f64.f32 	%fd16, %f20;
	sub.f64 	%fd17, %fd15, %fd16;
	cvt.rn.f32.f64 	%f23, %fd17;
	add.s32 	%r16, %r16, 1;
	setp.ne.s32 	%p8, %r16, 0;
	mov.f32 	%f20, %f9;
	@%p8 bra 	$L__BB1_7;
$L__BB1_8:
	st.global.f32 	[%rd1], %f23;
$L__BB1_9:
	ret;

}
.func  (.param .align 16 .b8 func_retval0[16]) __internal_trig_reduction_slowpathd(
	.param .b64 __internal_trig_reduction_slowpathd_param_0
)
{
	.local .align 8 .b8 	__local_depot2[40];
	.reg .b64 	%SP;
	.reg .b64 	%SPL;
	.reg .pred 	%p<10>;
	.reg .b32 	%r<47>;
	.reg .b64 	%rd<74>;
	.reg .b64 	%fd<5>;

	mov.u64 	%SPL, __local_depot2;
	ld.param.f64 	%fd4, [__internal_trig_reduction_slowpathd_param_0];
	add.u64 	%rd1, %SPL, 0;
	{
	.reg .b32 %temp; 
	mov.b64 	{%temp, %r1}, %fd4;
	}
	shr.u32 	%r2, %r1, 20;
	and.b32  	%r3, %r2, 2047;
	setp.eq.s32 	%p1, %r3, 2047;
	mov.b32 	%r46, 0;
	@%p1 bra 	$L__BB2_9;
	add.s32 	%r20, %r3, -1024;
	mov.b64 	%rd20, %fd4;
	shl.b64 	%rd2, %rd20, 11;
	shr.u32 	%r4, %r20, 6;
	sub.s32 	%r45, 15, %r4;
	sub.s32 	%r21, 19, %r4;
	setp.lt.u32 	%p2, %r20, 128;
	selp.b32 	%r6, 18, %r21, %p2;
	setp.ge.s32 	%p3, %r45, %r6;
	mov.b64 	%rd70, 0;
	@%p3 bra 	$L__BB2_4;
	add.s32 	%r23, %r6, %r4;
	neg.s32 	%r43, %r23;
	or.b64  	%rd3, %rd2, -9223372036854775808;
	mov.b64 	%rd70, 0;
	mov.b32 	%r42, 0;
	mov.u64 	%rd25, __cudart_i2opi_d;
	mov.u32 	%r44, %r45;
$L__BB2_3:
	.pragma "nounroll";
	mul.wide.s32 	%rd22, %r42, 8;
	add.s64 	%rd23, %rd1, %rd22;
	mul.wide.s32 	%rd24, %r44, 8;
	add.s64 	%rd26, %rd25, %rd24;
	ld.global.nc.u64 	%rd27, [%rd26];
	{
	.reg .u32 %r0, %r1, %r2, %r3, %alo, %ahi, %blo, %bhi, %clo, %chi;
	mov.b64 	{%alo,%ahi}, %rd27;
	mov.b64 	{%blo,%bhi}, %rd3;
	mov.b64 	{%clo,%chi}, %rd70;
	mad.lo.cc.u32 	%r0, %alo, %blo, %clo;
	madc.hi.cc.u32 	%r1, %alo, %blo, %chi;
	madc.hi.u32 	%r2, %alo, %bhi, 0;
	mad.lo.cc.u32 	%r1, %alo, %bhi, %r1;
	madc.hi.cc.u32 	%r2, %ahi, %blo, %r2;
	madc.hi.u32 	%r3, %ahi, %bhi, 0;
	mad.lo.cc.u32 	%r1, %ahi, %blo, %r1;
	madc.lo.cc.u32 	%r2, %ahi, %bhi, %r2;
	addc.u32 	%r3, %r3, 0;
	mov.b64 	%rd28, {%r0,%r1};
	mov.b64 	%rd70, {%r2,%r3};
	}
	st.local.u64 	[%rd23], %rd28;
	add.s32 	%r44, %r44, 1;
	add.s32 	%r43, %r43, 1;
	add.s32 	%r42, %r42, 1;
	setp.ne.s32 	%p4, %r43, -15;
	mov.u32 	%r45, %r6;
	@%p4 bra 	$L__BB2_3;
$L__BB2_4:
	cvt.s64.s32 	%rd29, %r45;
	cvt.u64.u32 	%rd30, %r4;
	add.s64 	%rd31, %rd30, %rd29;
	shl.b64 	%rd32, %rd31, 3;
	add.s64 	%rd33, %rd1, %rd32;
	st.local.u64 	[%rd33+-120], %rd70;
	and.b32  	%r15, %r2, 63;
	ld.local.u64 	%rd72, [%rd1+16];
	ld.local.u64 	%rd71, [%rd1+24];
	setp.eq.s32 	%p5, %r15, 0;
	@%p5 bra 	$L__BB2_6;
	shl.b64 	%rd34, %rd71, %r15;
	shr.u64 	%rd35, %rd72, 1;
	xor.b32  	%r24, %r15, 63;
	shr.u64 	%rd36, %rd35, %r24;
	or.b64  	%rd71, %rd34, %rd36;
	ld.local.u64 	%rd37, [%rd1+8];
	shl.b64 	%rd38, %rd72, %r15;
	shr.u64 	%rd39, %rd37, 1;
	shr.u64 	%rd40, %rd39, %r24;
	or.b64  	%rd72, %rd38, %rd40;
$L__BB2_6:
	and.b32  	%r25, %r1, -2147483648;
	shr.u64 	%rd41, %rd71, 62;
	cvt.u32.u64 	%r26, %rd41;
	mov.b64 	{%r27, %r28}, %rd71;
	mov.b64 	{%r29, %r30}, %rd72;
	shf.l.wrap.b32 	%r31, %r30, %r27, 2;
	shf.l.wrap.b32 	%r32, %r27, %r28, 2;
	mov.b64 	%rd42, {%r31, %r32};
	shl.b64 	%rd43, %rd72, 2;
	shr.u64 	%rd44, %rd42, 63;
	cvt.u32.u64 	%r33, %rd44;
	add.s32 	%r34, %r33, %r26;
	setp.eq.s32 	%p6, %r25, 0;
	neg.s32 	%r35, %r34;
	selp.b32 	%r46, %r34, %r35, %p6;
	setp.gt.s64 	%p7, %rd42, -1;
	mov.b64 	%rd45, 0;
	{
	.reg .u32 %r0, %r1, %r2, %r3, %a0, %a1, %a2, %a3, %b0, %b1, %b2, %b3;
	mov.b64 	{%a0,%a1}, %rd45;
	mov.b64 	{%a2,%a3}, %rd45;
	mov.b64 	{%b0,%b1}, %rd43;
	mov.b64 	{%b2,%b3}, %rd42;
	sub.cc.u32 	%r0, %a0, %b0;
	subc.cc.u32 	%r1, %a1, %b1;
	subc.cc.u32 	%r2, %a2, %b2;
	subc.u32 	%r3, %a3, %b3;
	mov.b64 	%rd46, {%r0,%r1};
	mov.b64 	%rd47, {%r2,%r3};
	}
	xor.b32  	%r36, %r25, -2147483648;
	selp.b64 	%rd73, %rd42, %rd47, %p7;
	selp.b64 	%rd14, %rd43, %rd46, %p7;
	selp.b32 	%r17, %r25, %r36, %p7;
	clz.b64 	%r37, %rd73;
	cvt.u64.u32 	%rd15, %r37;
	setp.eq.s32 	%p8, %r37, 0;
	@%p8 bra 	$L__BB2_8;
	cvt.u32.u64 	%r38, %rd15;
	and.b32  	%r39, %r38, 63;
	shl.b64 	%rd48, %rd73, %r39;
	shr.u64 	%rd49, %rd14, 1;
	not.b32 	%r40, %r38;
	and.b32  	%r41, %r40, 63;
	shr.u64 	%rd50, %rd49, %r41;
	or.b64  	%rd73, %rd48, %rd50;
$L__BB2_8:
	mov.b64 	%rd51, -3958705157555305931;
	{
	.reg .u32 %r0, %r1, %r2, %r3, %alo, %ahi, %blo, %bhi;
	mov.b64 	{%alo,%ahi}, %rd73;
	mov.b64 	{%blo,%bhi}, %rd51;
	mul.lo.u32 	%r0, %alo, %blo;
	mul.hi.u32 	%r1, %alo, %blo;
	mad.lo.cc.u32 	%r1, %alo, %bhi, %r1;
	madc.hi.u32 	%r2, %alo, %bhi, 0;
	mad.lo.cc.u32 	%r1, %ahi, %blo, %r1;
	madc.hi.cc.u32 	%r2, %ahi, %blo, %r2;
	madc.hi.u32 	%r3, %ahi, %bhi, 0;
	mad.lo.cc.u32 	%r2, %ahi, %bhi, %r2;
	addc.u32 	%r3, %r3, 0;
	mov.b64 	%rd52, {%r0,%r1};
	mov.b64 	%rd53, {%r2,%r3};
	}
	setp.gt.s64 	%p9, %rd53, 0;
	{
	.reg .u32 %r0, %r1, %r2, %r3, %a0, %a1, %a2, %a3, %b0, %b1, %b2, %b3;
	mov.b64 	{%a0,%a1}, %rd52;
	mov.b64 	{%a2,%a3}, %rd53;
	mov.b64 	{%b0,%b1}, %rd52;
	mov.b64 	{%b2,%b3}, %rd53;
	add.cc.u32 	%r0, %a0, %b0;
	addc.cc.u32 	%r1, %a1, %b1;
	addc.cc.u32 	%r2, %a2, %b2;
	addc.u32 	%r3, %a3, %b3;
	mov.b64 	%rd54, {%r0,%r1};
	mov.b64 	%rd55, {%r2,%r3};
	}
	selp.b64 	%rd56, %rd55, %rd53, %p9;
	selp.s64 	%rd57, -1, 0, %p9;
	sub.s64 	%rd58, %rd57, %rd15;
	cvt.u64.u32 	%rd59, %r17;
	shl.b64 	%rd60, %rd59, 32;
	add.s64 	%rd61, %rd56, 1;
	shr.u64 	%rd62, %rd61, 10;
	add.s64 	%rd63, %rd62, 1;
	shr.u64 	%rd64, %rd63, 1;
	shl.b64 	%rd65, %rd58, 52;
	add.s64 	%rd66, %rd65, %rd64;
	add.s64 	%rd67, %rd66, 4602678819172646912;
	or.b64  	%rd68, %rd67, %rd60;
	mov.b64 	%fd4, %rd68;
$L__BB2_9:
	st.param.f64 	[func_retval0], %fd4;
	st.param.b32 	[func_retval0+8], %r46;
	ret;

}


// ===== COMPILED SASS (sm_100) =====

	.target	sm_100

	.elftype	@"ET_EXEC"


//--------------------- .note.nv.tkinfo           --------------------------
	.section	.note.nv.tkinfo,"",@"SHT_NOTE"
	.sectionflags	@"SHF_NOTE_NV_TKINFO"
	.tkinfo
        /*0018*/ 	.word	0x00000002
        /*0030*/ 	.string	""
        /*0030*/ 	.string	"ptxas"
        /*0030*/ 	.string	"Cuda compilation tools, release 13.0, V13.0.88"
        /*0030*/ 	.string	"Build cuda_13.0.r13.0/compiler.36424714_0"
        /*0030*/ 	.string	"-arch sm_100 -m 64 "



//--------------------- .note.nv.cuinfo           --------------------------
	.section	.note.nv.cuinfo,"",@"SHT_NOTE"
	.sectionflags	@"SHF_NOTE_NV_CUINFO"
        /*0018*/ 	.short	0x0002
        /*001a*/ 	.short	0x0064
        /*001c*/ 	.short	0x0082
	.zero		2


//--------------------- .nv.info                  --------------------------
	.section	.nv.info,"",@"SHT_CUDA_INFO"
	.align	4


	//----- nvinfo : EIATTR_REGCOUNT
	.align		4
        /*0000*/ 	.byte	0x04, 0x2f
        /*0002*/ 	.short	(.L_3 - .L_2)
	.align		4
.L_2:
        /*0004*/ 	.word	index@(_Z4initPfi)
        /*0008*/ 	.word	0x0000001c


	//----- nvinfo : EIATTR_FRAME_SIZE
	.align		4
.L_3:
        /*000c*/ 	.byte	0x04, 0x11
        /*000e*/ 	.short	(.L_5 - .L_4)
	.align		4
.L_4:
        /*0010*/ 	.word	index@($_Z4initPfi$__internal_trig_reduction_slowpathd)
        /*0014*/ 	.word	0x00000028


	//----- nvinfo : EIATTR_FRAME_SIZE
	.align		4
.L_5:
        /*0018*/ 	.byte	0x04, 0x11
        /*001a*/ 	.short	(.L_7 - .L_6)
	.align		4
.L_6:
        /*001c*/ 	.word	index@($__internal_0_$__cuda_sm3x_div_rn_noftz_f32_slowpath)
        /*0020*/ 	.word	0x00000028


	//----- nvinfo : EIATTR_FRAME_SIZE
	.align		4
.L_7:
        /*0024*/ 	.byte	0x04, 0x11
        /*0026*/ 	.short	(.L_9 - .L_8)
	.align		4
.L_8:
        /*0028*/ 	.word	index@(_Z4initPfi)
        /*002c*/ 	.word	0x00000028


	//----- nvinfo : EIATTR_REGCOUNT
	.align		4
.L_9:
        /*0030*/ 	.byte	0x04, 0x2f
        /*0032*/ 	.short	(.L_11 - .L_10)
	.align		4
.L_10:
        /*0034*/ 	.word	index@(_Z7do_mathPfii)
        /*0038*/ 	.word	0x00000014


	//----- nvinfo : EIATTR_FRAME_SIZE
	.align		4
.L_11:
        /*003c*/ 	.byte	0x04, 0x11
        /*003e*/ 	.short	(.L_13 - .L_12)
	.align		4
.L_12:
        /*0040*/ 	.word	index@(_Z7do_mathPfii)
        /*0044*/ 	.word	0x00000000


	//----- nvinfo : EIATTR_MIN_STACK_SIZE
	.align		4
.L_13:
        /*0048*/ 	.byte	0x04, 0x12
        /*004a*/ 	.short	(.L_15 - .L_14)
	.align		4
.L_14:
        /*004c*/ 	.word	index@(_Z7do_mathPfii)
        /*0050*/ 	.word	0x00000000


	//----- nvinfo : EIATTR_MIN_STACK_SIZE
	.align		4
.L_15:
        /*0054*/ 	.byte	0x04, 0x12
        /*0056*/ 	.short	(.L_17 - .L_16)
	.align		4
.L_16:
        /*0058*/ 	.word	index@(_Z4initPfi)
        /*005c*/ 	.word	0x00000028
.L_17:


//--------------------- .nv.compat                --------------------------
	.section	.nv.compat,"",@"SHT_CUDA_COMPAT_INFO"
	.align	4
        /*0000*/ 	.byte	0x02, 0x09, 0x00, 0x00, 0x02, 0x02, 0x01, 0x00, 0x02, 0x05, 0x05, 0x00, 0x03, 0x07, 0x01, 0x01
        /*0010*/ 	.byte	0x02, 0x03, 0x00, 0x00, 0x02, 0x06, 0x01, 0x00, 0x04, 0x0b, 0x08, 0x00, 0x01, 0x00, 0x00, 0x00
        /*0020*/ 	.byte	0x00, 0x00, 0x00, 0x00


//--------------------- .nv.info._Z7do_mathPfii   --------------------------
	.section	.nv.info._Z7do_mathPfii,"",@"SHT_CUDA_INFO"
	.sectionflags	@""
	.align	4


	//----- nvinfo : EIATTR_CUDA_API_VERSION
	.align		4
        /*0000*/ 	.byte	0x04, 0x37
        /*0002*/ 	.short	(.L_19 - .L_18)
.L_18:
        /*0004*/ 	.word	0x00000082


	//----- nvinfo : EIATTR_KPARAM_INFO
	.align		4
.L_19:
        /*0008*/ 	.byte	0x04, 0x17
        /*000a*/ 	.short	(.L_21 - .L_20)
.L_20:
        /*000c*/ 	.word	0x00000000
        /*0010*/ 	.short	0x0002
        /*0012*/ 	.short	0x000c
        /*0014*/ 	.byte	0x00, 0xf0, 0x11, 0x00


	//----- nvinfo : EIATTR_KPARAM_INFO
	.align		4
.L_21:
        /*0018*/ 	.byte	0x04, 0x17
        /*001a*/ 	.short	(.L_23 - .L_22)
.L_22:
        /*001c*/ 	.word	0x00000000
        /*0020*/ 	.short	0x0001
        /*0022*/ 	.short	0x0008
        /*0024*/ 	.byte	0x00, 0xf0, 0x11, 0x00


	//----- nvinfo : EIATTR_KPARAM_INFO
	.align		4
.L_23:
        /*0028*/ 	.byte	0x04, 0x17
        /*002a*/ 	.short	(.L_25 - .L_24)
.L_24:
        /*002c*/ 	.word	0x00000000
        /*0030*/ 	.short	0x0000
        /*0032*/ 	.short	0x0000
        /*0034*/ 	.byte	0x00, 0xf5, 0x21, 0x00


	//----- nvinfo : EIATTR_SPARSE_MMA_MASK
	.align		4
.L_25:
        /*0038*/ 	.byte	0x03, 0x50
        /*003a*/ 	.short	0x0000


	//----- nvinfo : EIATTR_MAXREG_COUNT
	.align		4
        /*003c*/ 	.byte	0x03, 0x1b
        /*003e*/ 	.short	0x00ff


	//----- nvinfo : EIATTR_MERCURY_ISA_VERSION
	.align		4
        /*0040*/ 	.byte	0x03, 0x5f
        /*0042*/ 	.short	0x0101


	//----- nvinfo : EIATTR_VRC_CTA_INIT_COUNT
	.align		4
        /*0044*/ 	.byte	0x02, 0x4a
	.zero		1
	.zero		1


	//----- nvinfo : EIATTR_EXIT_INSTR_OFFSETS
	.align		4
        /*0048*/ 	.byte	0x04, 0x1c
        /*004a*/ 	.short	(.L_27 - .L_26)


	//   ....[0]....
.L_26:
        /*004c*/ 	.word	0x00000080


	//   ....[1]....
        /*0050*/ 	.word	0x00000960


	//----- nvinfo : EIATTR_CBANK_PARAM_SIZE
	.align		4
.L_27:
        /*0054*/ 	.byte	0x03, 0x19
        /*0056*/ 	.short	0x0010


	//----- nvinfo : EIATTR_PARAM_CBANK
	.align		4
        /*0058*/ 	.byte	0x04, 0x0a
        /*005a*/ 	.short	(.L_29 - .L_28)
	.align		4
.L_28:
        /*005c*/ 	.word	index@(.nv.constant0._Z7do_mathPfii)
        /*0060*/ 	.short	0x0380
        /*0062*/ 	.short	0x0010


	//----- nvinfo : EIATTR_SW_WAR
	.align		4
.L_29:
        /*0064*/ 	.byte	0x04, 0x36
        /*0066*/ 	.short	(.L_31 - .L_30)
.L_30:
        /*0068*/ 	.word	0x00000008
.L_31:


//--------------------- .nv.info._Z4initPfi       --------------------------
	.section	.nv.info._Z4initPfi,"",@"SHT_CUDA_INFO"
	.sectionflags	@""
	.align	4


	//----- nvinfo : EIATTR_CUDA_API_VERSION
	.align		4
        /*0000*/ 	.byte	0x04, 0x37
        /*0002*/ 	.short	(.L_33 - .L_32)
.L_32:
        /*0004*/ 	.word	0x00000082


	//----- nvinfo : EIATTR_KPARAM_INFO
	.align		4
.L_33:
        /*0008*/ 	.byte	0x04, 0x17
        /*000a*/ 	.short	(.L_35 - .L_34)
.L_34:
        /*000c*/ 	.word	0x00000000
        /*0010*/ 	.short	0x0001
        /*0012*/ 	.short	0x0008
        /*0014*/ 	.byte	0x00, 0xf0, 0x11, 0x00


	//----- nvinfo : EIATTR_KPARAM_INFO
	.align		4
.L_35:
        /*0018*/ 	.byte	0x04, 0x17
        /*001a*/ 	.short	(.L_37 - .L_36)
.L_36:
        /*001c*/ 	.word	0x00000000
        /*0020*/ 	.short	0x0000
        /*0022*/ 	.short	0x0000
        /*0024*/ 	.byte	0x00, 0xf5, 0x21, 0x00


	//----- nvinfo : EIATTR_SPARSE_MMA_MASK
	.align		4
.L_37:
        /*0028*/ 	.byte	0x03, 0x50
        /*002a*/ 	.short	0x0000


	//----- nvinfo : EIATTR_MAXREG_COUNT
	.align		4
        /*002c*/ 	.byte	0x03, 0x1b
        /*002e*/ 	.short	0x00ff


	//----- nvinfo : EIATTR_MERCURY_ISA_VERSION
	.align		4
        /*0030*/ 	.byte	0x03, 0x5f
        /*0032*/ 	.short	0x0101


	//----- nvinfo : EIATTR_VRC_CTA_INIT_COUNT
	.align		4
        /*0034*/ 	.byte	0x02, 0x4a
	.zero		1
	.zero		1


	//----- nvinfo : EIATTR_EXIT_INSTR_OFFSETS
	.align		4
        /*0038*/ 	.byte	0x04, 0x1c
        /*003a*/ 	.short	(.L_39 - .L_38)


	//   ....[0]....
.L_38:
        /*003c*/ 	.word	0x00000540


	//----- nvinfo : EIATTR_CRS_STACK_SIZE
	.align		4
.L_39:
        /*0040*/ 	.byte	0x04, 0x1e
        /*0042*/ 	.short	(.L_41 - .L_40)
.L_40:
        /*0044*/ 	.word	0x00000000


	//----- nvinfo : EIATTR_CBANK_PARAM_SIZE
	.align		4
.L_41:
        /*0048*/ 	.byte	0x03, 0x19
        /*004a*/ 	.short	0x000c


	//----- nvinfo : EIATTR_PARAM_CBANK
	.align		4
        /*004c*/ 	.byte	0x04, 0x0a
        /*004e*/ 	.short	(.L_43 - .L_42)
	.align		4
.L_42:
        /*0050*/ 	.word	index@(.nv.constant0._Z4initPfi)
        /*0054*/ 	.short	0x0380
        /*0056*/ 	.short	0x000c


	//----- nvinfo : EIATTR_SW_WAR
	.align		4
.L_43:
        /*0058*/ 	.byte	0x04, 0x36
        /*005a*/ 	.short	(.L_45 - .L_44)
.L_44:
        /*005c*/ 	.word	0x00000008
.L_45:


//--------------------- .nv.callgraph             --------------------------
	.section	.nv.callgraph,"",@"SHT_CUDA_CALLGRAPH"
	.align	4
	.sectionentsize	8
	.align		4
        /*0000*/ 	.word	0x00000000
	.align		4
        /*0004*/ 	.word	0xffffffff
	.align		4
        /*0008*/ 	.word	0x00000000
	.align		4
        /*000c*/ 	.word	0xfffffffe
	.align		4
        /*0010*/ 	.word	0x00000000
	.align		4
        /*0014*/ 	.word	0xfffffffd
	.align		4
        /*0018*/ 	.word	0x00000000
	.align		4
        /*001c*/ 	.word	0xfffffffc


//--------------------- .nv.constant4             --------------------------
	.section	.nv.constant4,"a",@progbits
	.align	8
	.align		8
.nv.constant4:
        /*0000*/ 	.dword	__cudart_i2opi_d
	.align		8
        /*0008*/ 	.dword	__cudart_sin_cos_coeffs


//--------------------- .text._Z7do_mathPfii      --------------------------
	.section	.text._Z7do_mathPfii,"ax",@progbits
	.align	128
        .global         _Z7do_mathPfii
        .type           _Z7do_mathPfii,@function
        .size           _Z7do_mathPfii,(.L_x_33 - _Z7do_mathPfii)
        .other          _Z7do_mathPfii,@"STO_CUDA_ENTRY STV_DEFAULT"
_Z7do_mathPfii:
.text._Z7do_mathPfii:
[----:B------:R-:W-:Y:S01]  /*0000*/  LDC R1, c[0x0][0x37c] ;  /* 0x0000df00ff017b82 */ /* 0x000fe20000000800 */
[----:B------:R-:W0:Y:S07]  /*0010*/  S2R R0, SR_TID.X ;  /* 0x0000000000007919 */ /* 0x000e2e0000002100 */
[----:B------:R-:W0:Y:S01]  /*0020*/  S2UR UR4, SR_CTAID.X ;  /* 0x00000000000479c3 */ /* 0x000e220000002500 */
[----:B------:R-:W1:Y:S07]  /*0030*/  LDCU UR5, c[0x0][0x388] ;  /* 0x00007100ff0577ac */ /* 0x000e6e0008000800 */
[----:B------:R-:W0:Y:S02]  /*0040*/  LDC R5, c[0x0][0x360] ;  /* 0x0000d800ff057b82 */ /* 0x000e240000000800 */
[----:B0-----:R-:W-:-:S05]  /*0050*/  IMAD R5, R5, UR4, R0 ;  /* 0x0000000405057c24 */ /* 0x001fca000f8e0200 */
[----:B-1----:R-:W-:-:S04]  /*0060*/  ISETP.GE.AND P0, PT, R5, UR5, PT ;  /* 0x0000000505007c0c */ /* 0x002fc8000bf06270 */
[----:B------:R-:W-:-:S13]  /*0070*/  ISETP.LT.OR P0, PT, R5, 0x1, P0 ;  /* 0x000000010500780c */ /* 0x000fda0000701670 */
[----:B------:R-:W-:Y:S05]  /*0080*/  @P0 EXIT ;  /* 0x000000000000094d */ /* 0x000fea0003800000 */
[----:B------:R-:W0:Y:S01]  /*0090*/  LDC.64 R2, c[0x0][0x380] ;  /* 0x0000e000ff027b82 */ /* 0x000e220000000a00 */
[----:B------:R-:W1:Y:S01]  /*00a0*/  LDCU.64 UR6, c[0x0][0x358] ;  /* 0x00006b00ff0677ac */ /* 0x000e620008000a00 */
[----:B------:R-:W2:Y:S01]  /*00b0*/  LDCU UR5, c[0x0][0x38c] ;  /* 0x00007180ff0577ac */ /* 0x000ea20008000800 */
[----:B0-----:R-:W-:-:S05]  /*00c0*/  IMAD.WIDE.U32 R2, R5, 0x4, R2 ;  /* 0x0000000405027825 */ /* 0x001fca00078e0002 */
[----:B-1----:R0:W5:Y:S01]  /*00d0*/  LDG.E R17, desc[UR6][R2.64] ;  /* 0x0000000602117981 */ /* 0x002162000c1e1900 */
[----:B--2---:R-:W-:-:S09]  /*00e0*/  UISETP.GE.AND UP0, UPT, UR5, 0x1, UPT ;  /* 0x000000010500788c */ /* 0x004fd2000bf06270 */
[----:B0-----:R-:W-:Y:S05]  /*00f0*/  BRA.U !UP0, `(.L_x_0) ;  /* 0x0000000908147547 */ /* 0x001fea000b800000 */
[----:B------:R-:W-:Y:S01]  /*0100*/  UISETP.GE.U32.AND UP0, UPT, UR5, 0x4, UPT ;  /* 0x000000040500788c */ /* 0x000fe2000bf06070 */
[----:B-----5:R-:W-:Y:S01]  /*0110*/  MOV R0, R17 ;  /* 0x0000001100007202 */ /* 0x020fe20000000f00 */
[----:B------:R-:W-:-:S07]  /*0120*/  ULOP3.LUT UR4, UR5, 0x3, URZ, 0xc0, !UPT ;  /* 0x0000000305047892 */ /* 0x000fce000f8ec0ff */
[----:B------:R-:W-:Y:S05]  /*0130*/  BRA.U !UP0, `(.L_x_1) ;  /* 0x0000000508d07547 */ /* 0x000fea000b800000 */
[----:B------:R-:W-:Y:S01]  /*0140*/  ULOP3.LUT UR5, UR5, 0x7ffffffc, URZ, 0xc0, !UPT ;  /* 0x7ffffffc05057892 */ /* 0x000fe2000f8ec0ff */
[----:B------:R-:W-:-:S03]  /*0150*/  MOV R0, R17 ;  /* 0x0000001100007202 */ /* 0x000fc60000000f00 */
[----:B------:R-:W-:-:S04]  /*0160*/  UIADD3 UR5, UPT, UPT, -UR5, URZ, URZ ;  /* 0x000000ff05057290 */ /* 0x000fc8000fffe1ff */
[----:B------:R-:W-:-:S09]  /*0170*/  UISETP.GE.AND UP0, UPT, UR5, URZ, UPT ;  /* 0x000000ff0500728c */ /* 0x000fd2000bf06270 */
[----:B------:R-:W-:Y:S05]  /*0180*/  BRA.U UP0, `(.L_x_2) ;  /* 0x0000000500747547 */ /* 0x000fea000b800000 */
[----:B------:R-:W-:Y:S02]  /*0190*/  UIADD3 UR8, UPT, UPT, -UR5, URZ, URZ ;  /* 0x000000ff05087290 */ /* 0x000fe4000fffe1ff */
[----:B------:R-:W-:Y:S02]  /*01a0*/  UPLOP3.LUT UP0, UPT, UPT, UPT, UPT, 0x80, 0x8 ;  /* 0x000000000008789c */ /* 0x000fe40003f0f070 */
[----:B------:R-:W-:-:S09]  /*01b0*/  UISETP.GT.AND UP1, UPT, UR8, 0xc, UPT ;  /* 0x0000000c0800788c */ /* 0x000fd2000bf24270 */
[----:B------:R-:W-:Y:S05]  /*01c0*/  BRA.U !UP1, `(.L_x_3) ;  /* 0x0000000109dc7547 */ /* 0x000fea000b800000 */
[----:B------:R-:W-:-:S11]  /*01d0*/  UPLOP3.LUT UP0, UPT, UPT, UPT, UPT, 0x40, 0x4 ;  /* 0x000000000004789c */ /* 0x000fd60003f0e870 */
.L_x_4:
[----:B-1----:R-:W-:Y:S01]  /*01e0*/  F2F.F64.F32 R4, R17 ;  /* 0x0000001100047310 */ /* 0x002fe20000201800 */
[----:B------:R-:W-:Y:S01]  /*01f0*/  UMOV UR8, 0x51eb851f ;  /* 0x51eb851f00087882 */ /* 0x000fe20000000000 */
[----:B------:R-:W-:Y:S01]  /*0200*/  UMOV UR9, 0x3ffd1eb8 ;  /* 0x3ffd1eb800097882 */ /* 0x000fe20000000000 */
[----:B------:R-:W-:-:S04]  /*0210*/  UIADD3 UR5, UPT, UPT, UR5, 0x10, URZ ;  /* 0x0000001005057890 */ /* 0x000fc8000fffe0ff */
[----:B------:R-:W-:Y:S01]  /*0220*/  UISETP.GE.AND UP1, UPT, UR5, -0xc, UPT ;  /* 0xfffffff40500788c */ /* 0x000fe2000bf26270 */
[----:B0-----:R-:W0:Y:S02]  /*0230*/  F2F.F64.F32 R6, R0 ;  /* 0x0000000000067310 */ /* 0x001e240000201800 */
[----:B0-----:R-:W-:-:S10]  /*0240*/  DFMA R6, R4, UR8, -R6 ;  /* 0x0000000804067c2b */ /* 0x001fd40008000806 */
[----:B------:R-:W0:Y:S08]  /*0250*/  F2F.F32.F64 R6, R6 ;  /* 0x0000000600067310 */ /* 0x000e300000301000 */
        /* <DEDUP_REMOVED lines=40> */
[----:B0-----:R-:W-:-:S06]  /*04e0*/  DFMA R8, R10, UR8, -R8 ;  /* 0x000000080a087c2b */ /* 0x001fcc0008000808 */
[----:B------:R-:W0:Y:S08]  /*04f0*/  F2F.F32.F64 R0, R8 ;  /* 0x0000000800007310 */ /* 0x000e300000301000 */
[----:B0-----:R-:W0:Y:S02]  /*0500*/  F2F.F64.F32 R12, R0 ;  /* 0x00000000000c7310 */ /* 0x001e240000201800 */
[----:B0-----:R-:W-:-:S06]  /*0510*/  DFMA R12, R12, UR8, -R10 ;  /* 0x000000080c0c7c2b */ /* 0x001fcc000800080a */
[----:B------:R0:W1:Y:S01]  /*0520*/  F2F.F32.F64 R17, R12 ;  /* 0x0000000c00117310 */ /* 0x0000620000301000 */
[----:B------:R-:W-:Y:S05]  /*0530*/  BRA.U !UP1, `(.L_x_4) ;  /* 0xfffffffd09287547 */ /* 0x000fea000b83ffff */
.L_x_3:
[----:B------:R-:W-:-:S04]  /*0540*/  UIADD3 UR8, UPT, UPT, -UR5, URZ, URZ ;  /* 0x000000ff05087290 */ /* 0x000fc8000fffe1ff */
[----:B------:R-:W-:-:S09]  /*0550*/  UISETP.GT.AND UP1, UPT, UR8, 0x4, UPT ;  /* 0x000000040800788c */ /* 0x000fd2000bf24270 */
[----:B------:R-:W-:Y:S05]  /*0560*/  BRA.U !UP1, `(.L_x_5) ;  /* 0x0000000109747547 */ /* 0x000fea000b800000 */
[----:B-1----:R-:W-:Y:S01]  /*0570*/  F2F.F64.F32 R4, R17 ;  /* 0x0000001100047310 */ /* 0x002fe20000201800 */
[----:B------:R-:W-:Y:S01]  /*0580*/  UMOV UR8, 0x51eb851f ;  /* 0x51eb851f00087882 */ /* 0x000fe20000000000 */
[----:B------:R-:W-:Y:S01]  /*0590*/  UMOV UR9, 0x3ffd1eb8 ;  /* 0x3ffd1eb800097882 */ /* 0x000fe20000000000 */
[----:B------:R-:W-:Y:S02]  /*05a0*/  UIADD3 UR5, UPT, UPT, UR5, 0x8, URZ ;  /* 0x0000000805057890 */ /* 0x000fe4000fffe0ff */
[----:B------:R-:W-:-:S03]  /*05b0*/  UPLOP3.LUT UP0, UPT, UPT, UPT, UPT, 0x40, 0x4 ;  /* 0x000000000004789c */ /* 0x000fc60003f0e870 */
[----:B------:R-:W1:Y:S02]  /*05c0*/  F2F.F64.F32 R6, R0 ;  /* 0x0000000000067310 */ /* 0x000e640000201800 */
[----:B-1----:R-:W-:-:S10]  /*05d0*/  DFMA R6, R4, UR8, -R6 ;  /* 0x0000000804067c2b */ /* 0x002fd40008000806 */
[----:B------:R-:W1:Y:S08]  /*05e0*/  F2F.F32.F64 R6, R6 ;  /* 0x0000000600067310 */ /* 0x000e700000301000 */
[----:B-1----:R-:W1:Y:S02]  /*05f0*/  F2F.F64.F32 R8, R6 ;  /* 0x0000000600087310 */ /* 0x002e640000201800 */
[----:B-1----:R-:W-:-:S10]  /*0600*/  DFMA R4, R8, UR8, -R4 ;  /* 0x0000000808047c2b */ /* 0x002fd40008000804 */
[----:B------:R-:W1:Y:S08]  /*0610*/  F2F.F32.F64 R4, R4 ;  /* 0x0000000400047310 */ /* 0x000e700000301000 */
[----:B-1----:R-:W1:Y:S02]  /*0620*/  F2F.F64.F32 R10, R4 ;  /* 0x00000004000a7310 */ /* 0x002e640000201800 */
[----:B-1----:R-:W-:-:S10]  /*0630*/  DFMA R8, R10, UR8, -R8 ;  /* 0x000000080a087c2b */ /* 0x002fd40008000808 */
        /* <DEDUP_REMOVED lines=12> */
[----:B------:R-:W0:Y:S08]  /*0700*/  F2F.F32.F64 R0, R6 ;  /* 0x0000000600007310 */ /* 0x000e300000301000 */
[----:B0-----:R-:W0:Y:S02]  /*0710*/  F2F.F64.F32 R8, R0 ;  /* 0x0000000000087310 */ /* 0x001e240000201800 */
[----:B0-----:R-:W-:-:S06]  /*0720*/  DFMA R8, R8, UR8, -R4 ;  /* 0x0000000808087c2b */ /* 0x001fcc0008000804 */
[----:B------:R2:W3:Y:S05]  /*0730*/  F2F.F32.F64 R17, R8 ;  /* 0x0000000800117310 */ /* 0x0004ea0000301000 */
.L_x_5:
[----:B------:R-:W-:-:S09]  /*0740*/  UISETP.NE.OR UP0, UPT, UR5, URZ, UP0 ;  /* 0x000000ff0500728c */ /* 0x000fd20008705670 */
[----:B------:R-:W-:Y:S05]  /*0750*/  BRA.U !UP0, `(.L_x_1) ;  /* 0x0000000108487547 */ /* 0x000fea000b800000 */
.L_x_2:
[----:B01-3--:R-:W-:Y:S01]  /*0760*/  F2F.F64.F32 R4, R17 ;  /* 0x0000001100047310 */ /* 0x00bfe20000201800 */
[----:B------:R-:W-:Y:S01]  /*0770*/  UMOV UR8, 0x51eb851f ;  /* 0x51eb851f00087882 */ /* 0x000fe20000000000 */
[----:B------:R-:W-:Y:S01]  /*0780*/  UMOV UR9, 0x3ffd1eb8 ;  /* 0x3ffd1eb800097882 */ /* 0x000fe20000000000 */
[----:B------:R-:W-:-:S04]  /*0790*/  UIADD3 UR5, UPT, UPT, UR5, 0x4, URZ ;  /* 0x0000000405057890 */ /* 0x000fc8000fffe0ff */
[----:B------:R-:W-:Y:S01]  /*07a0*/  UISETP.NE.AND UP0, UPT, UR5, URZ, UPT ;  /* 0x000000ff0500728c */ /* 0x000fe2000bf05270 */
[----:B------:R-:W1:Y:S02]  /*07b0*/  F2F.F64.F32 R6, R0 ;  /* 0x0000000000067310 */ /* 0x000e640000201800 */
[----:B-1----:R-:W-:-:S10]  /*07c0*/  DFMA R6, R4, UR8, -R6 ;  /* 0x0000000804067c2b */ /* 0x002fd40008000806 */
[----:B------:R-:W2:Y:S08]  /*07d0*/  F2F.F32.F64 R6, R6 ;  /* 0x0000000600067310 */ /* 0x000eb00000301000 */
[----:B--2---:R-:W1:Y:S02]  /*07e0*/  F2F.F64.F32 R8, R6 ;  /* 0x0000000600087310 */ /* 0x004e640000201800 */
[----:B-1----:R-:W-:-:S10]  /*07f0*/  DFMA R4, R8, UR8, -R4 ;  /* 0x0000000808047c2b */ /* 0x002fd40008000804 */
[----:B------:R-:W1:Y:S08]  /*0800*/  F2F.F32.F64 R4, R4 ;  /* 0x0000000400047310 */ /* 0x000e700000301000 */
[----:B-1----:R-:W1:Y:S02]  /*0810*/  F2F.F64.F32 R10, R4 ;  /* 0x00000004000a7310 */ /* 0x002e640000201800 */
[----:B-1----:R-:W-:-:S06]  /*0820*/  DFMA R8, R10, UR8, -R8 ;  /* 0x000000080a087c2b */ /* 0x002fcc0008000808 */
[----:B------:R-:W0:Y:S08]  /*0830*/  F2F.F32.F64 R0, R8 ;  /* 0x0000000800007310 */ /* 0x000e300000301000 */
[----:B0---4-:R-:W0:Y:S02]  /*0840*/  F2F.F64.F32 R12, R0 ;  /* 0x00000000000c7310 */ /* 0x011e240000201800 */
[----:B0-----:R-:W-:-:S06]  /*0850*/  DFMA R12, R12, UR8, -R10 ;  /* 0x000000080c0c7c2b */ /* 0x001fcc000800080a */
[----:B------:R4:W0:Y:S01]  /*0860*/  F2F.F32.F64 R17, R12 ;  /* 0x0000000c00117310 */ /* 0x0008220000301000 */
[----:B------:R-:W-:Y:S05]  /*0870*/  BRA.U UP0, `(.L_x_2) ;  /* 0xfffffffd00b87547 */ /* 0x000fea000b83ffff */
.L_x_1:
[----:B------:R-:W-:-:S09]  /*0880*/  UISETP.NE.AND UP0, UPT, UR4, URZ, UPT ;  /* 0x000000ff0400728c */ /* 0x000fd2000bf05270 */
[----:B------:R-:W-:Y:S05]  /*0890*/  BRA.U !UP0, `(.L_x_0) ;  /* 0x00000001082c7547 */ /* 0x000fea000b800000 */
[----:B------:R-:W-:Y:S01]  /*08a0*/  UIADD3 UR4, UPT, UPT, -UR4, URZ, URZ ;  /* 0x000000ff04047290 */ /* 0x000fe2000fffe1ff */
[----:B------:R-:W-:Y:S01]  /*08b0*/  UMOV UR8, 0x51eb851f ;  /* 0x51eb851f00087882 */ /* 0x000fe20000000000 */
[----:B------:R-:W-:-:S10]  /*08c0*/  UMOV UR9, 0x3ffd1eb8 ;  /* 0x3ffd1eb800097882 */ /* 0x000fd40000000000 */
.L_x_6:
[----:B------:R5:W-:Y:S01]  /*08d0*/  F2F.F64.F32 R6, R0 ;  /* 0x0000000000067310 */ /* 0x000be20000201800 */
[----:B------:R-:W-:-:S04]  /*08e0*/  UIADD3 UR4, UPT, UPT, UR4, 0x1, URZ ;  /* 0x0000000104047890 */ /* 0x000fc8000fffe0ff */
[----:B------:R-:W-:-:S03]  /*08f0*/  UISETP.NE.AND UP0, UPT, UR4, URZ, UPT ;  /* 0x000000ff0400728c */ /* 0x000fc6000bf05270 */
[----:B01-3--:R-:W0:Y:S01]  /*0900*/  F2F.F64.F32 R4, R17 ;  /* 0x0000001100047310 */ /* 0x00be220000201800 */
[----:B-----5:R-:W-:Y:S01]  /*0910*/  MOV R0, R17 ;  /* 0x0000001100007202 */ /* 0x020fe20000000f00 */
[----:B0-----:R-:W-:-:S06]  /*0920*/  DFMA R4, R4, UR8, -R6 ;  /* 0x0000000804047c2b */ /* 0x001fcc0008000806 */
[----:B------:R0:W1:Y:S01]  /*0930*/  F2F.F32.F64 R17, R4 ;  /* 0x0000000400117310 */ /* 0x0000620000301000 */
[----:B------:R-:W-:Y:S05]  /*0940*/  BRA.U UP0, `(.L_x_6) ;  /* 0xfffffffd00e07547 */ /* 0x000fea000b83ffff */
.L_x_0:
[----:B01-3-5:R-:W-:Y:S01]  /*0950*/  STG.E desc[UR6][R2.64], R17 ;  /* 0x0000001102007986 */ /* 0x02bfe2000c101906 */
[----:B------:R-:W-:Y:S05]  /*0960*/  EXIT ;  /* 0x000000000000794d */ /* 0x000fea0003800000 */
.L_x_7:
[----:B------:R-:W-:-:S00]  /*0970*/  BRA `(.L_x_7) ;  /* 0xfffffffc00fc7947 */ /* 0x000fc0000383ffff */
[----:B------:R-:W-:-:S00]  /*0980*/  NOP ;  /* 0x0000000000007918 */ /* 0x000fc00000000000 */
[----:B------:R-:W-:-:S00]  /*0990*/  NOP ;  /* 0x0000000000007918 */ /* 0x000fc00000000000 */
[----:B------:R-:W-:-:S00]  /*09a0*/  NOP ;  /* 0x0000000000007918 */ /* 0x000fc00000000000 */
[----:B------:R-:W-:-:S00]  /*09b0*/  NOP ;  /* 0x0000000000007918 */ /* 0x000fc00000000000 */
[----:B------:R-:W-:-:S00]  /*09c0*/  NOP ;  /* 0x0000000000007918 */ /* 0x000fc00000000000 */
[----:B------:R-:W-:-:S00]  /*09d0*/  NOP ;  /* 0x0000000000007918 */ /* 0x000fc00000000000 */
[----:B------:R-:W-:-:S00]  /*09e0*/  NOP ;  /* 0x0000000000007918 */ /* 0x000fc00000000000 */
[----:B------:R-:W-:-:S00]  /*09f0*/  NOP ;  /* 0x0000000000007918 */ /* 0x000fc00000000000 */
.L_x_33:


//--------------------- .text._Z4initPfi          --------------------------
	.section	.text._Z4initPfi,"ax",@progbits
	.align	128
        .global         _Z4initPfi
        .type           _Z4initPfi,@function
        .size           _Z4initPfi,(.L_x_32 - _Z4initPfi)
        .other          _Z4initPfi,@"STO_CUDA_ENTRY STV_DEFAULT"
_Z4initPfi:
.text._Z4initPfi:
[----:B------:R-:W0:Y:S01]  /*0000*/  LDC R1, c[0x0][0x37c] ;  /* 0x0000df00ff017b82 */ /* 0x000e220000000800 */
[----:B------:R-:W1:Y:S01]  /*0010*/  S2R R5, SR_TID.X ;  /* 0x0000000000057919 */ /* 0x000e620000002100 */
[----:B------:R-:W2:Y:S06]  /*0020*/  LDCU UR5, c[0x0][0x388] ;  /* 0x00007100ff0577ac */ /* 0x000eac0008000800 */
[----:B------:R-:W1:Y:S01]  /*0030*/  S2UR UR4, SR_CTAID.X ;  /* 0x00000000000479c3 */ /* 0x000e620000002500 */
[----:B------:R-:W-:Y:S01]  /*0040*/  BSSY.RECONVERGENT B0, `(.L_x_8) ;  /* 0x0000011000007945 */ /* 0x000fe20003800200 */
[----:B0-----:R-:W-:-:S06]  /*0050*/  VIADD R1, R1, 0xffffffd8 ;  /* 0xffffffd801017836 */ /* 0x001fcc0000000000 */
[----:B------:R-:W1:Y:S01]  /*0060*/  LDC R10, c[0x0][0x360] ;  /* 0x0000d800ff0a7b82 */ /* 0x000e620000000800 */
[----:B--2---:R-:W-:-:S04]  /*0070*/  I2FP.F32.S32 R3, UR5 ;  /* 0x0000000500037c45 */ /* 0x004fc80008201400 */
[----:B------:R-:W0:Y:S01]  /*0080*/  MUFU.RCP R2, R3 ;  /* 0x0000000300027308 */ /* 0x000e220000001000 */
[----:B-1----:R-:W-:-:S05]  /*0090*/  IMAD R10, R10, UR4, R5 ;  /* 0x000000040a0a7c24 */ /* 0x002fca000f8e0205 */
[----:B------:R-:W-:Y:S01]  /*00a0*/  I2FP.F32.S32 R0, R10 ;  /* 0x0000000a00007245 */ /* 0x000fe20000201400 */
[----:B0-----:R-:W-:-:S03]  /*00b0*/  FFMA R5, -R3, R2, 1 ;  /* 0x3f80000003057423 */ /* 0x001fc60000000102 */
[----:B------:R-:W0:Y:S01]  /*00c0*/  FCHK P0, R0, R3 ;  /* 0x0000000300007302 */ /* 0x000e220000000000 */
[----:B------:R-:W-:-:S04]  /*00d0*/  FFMA R5, R2, R5, R2 ;  /* 0x0000000502057223 */ /* 0x000fc80000000002 */
[----:B------:R-:W-:-:S04]  /*00e0*/  FFMA R2, R0, R5, RZ ;  /* 0x0000000500027223 */ /* 0x000fc800000000ff */
[----:B------:R-:W-:-:S04]  /*00f0*/  FFMA R4, -R3, R2, R0 ;  /* 0x0000000203047223 */ /* 0x000fc80000000100 */
[----:B------:R-:W-:Y:S01]  /*0100*/  FFMA R4, R5, R4, R2 ;  /* 0x0000000405047223 */ /* 0x000fe20000000002 */
[----:B0-----:R-:W-:Y:S06]  /*0110*/  @!P0 BRA `(.L_x_9) ;  /* 0x00000000000c8947 */ /* 0x001fec0003800000 */
[----:B------:R-:W-:-:S07]  /*0120*/  MOV R2, 0x140 ;  /* 0x0000014000027802 */ /* 0x000fce0000000f00 */
[----:B------:R-:W-:Y:S05]  /*0130*/  CALL.REL.NOINC `($__internal_0_$__cuda_sm3x_div_rn_noftz_f32_slowpath) ;  /* 0x0000000400047944 */ /* 0x000fea0003c00000 */
[----:B------:R-:W-:-:S07]  /*0140*/  IMAD.MOV.U32 R4, RZ, RZ, R0 ;  /* 0x000000ffff047224 */ /* 0x000fce00078e0000 */
.L_x_9:
[----:B------:R-:W-:Y:S05]  /*0150*/  BSYNC.RECONVERGENT B0 ;  /* 0x0000000000007941 */ /* 0x000fea0003800200 */
.L_x_8:
[----:B------:R-:W0:Y:S01]  /*0160*/  F2F.F64.F32 R16, R4 ;  /* 0x0000000400107310 */ /* 0x000e220000201800 */
[----:B------:R-:W-:Y:S01]  /*0170*/  UMOV UR4, 0x53c8d4f1 ;  /* 0x53c8d4f100047882 */ /* 0x000fe20000000000 */
[----:B------:R-:W-:Y:S01]  /*0180*/  UMOV UR5, 0x401921fb ;  /* 0x401921fb00057882 */ /* 0x000fe20000000000 */
[----:B------:R-:W-:Y:S01]  /*0190*/  BSSY.RECONVERGENT B0, `(.L_x_10) ;  /* 0x0000019000007945 */ /* 0x000fe20003800200 */
[----:B0-----:R-:W-:Y:S02]  /*01a0*/  DMUL R16, R16, UR4 ;  /* 0x0000000410107c28 */ /* 0x001fe40008000000 */
[----:B------:R-:W0:Y:S06]  /*01b0*/  LDCU.64 UR4, c[0x0][0x358] ;  /* 0x00006b00ff0477ac */ /* 0x000e2c0008000a00 */
[----:B------:R-:W-:-:S14]  /*01c0*/  DSETP.NEU.AND P0, PT, |R16|, +INF , PT ;  /* 0x7ff000001000742a */ /* 0x000fdc0003f0d200 */
[----:B------:R-:W-:Y:S01]  /*01d0*/  @!P0 DMUL R2, RZ, R16 ;  /* 0x00000010ff028228 */ /* 0x000fe20000000000 */
[----:B------:R-:W-:Y:S01]  /*01e0*/  @!P0 IMAD.MOV.U32 R0, RZ, RZ, RZ ;  /* 0x000000ffff008224 */ /* 0x000fe200078e00ff */
[----:B0-----:R-:W-:Y:S09]  /*01f0*/  @!P0 BRA `(.L_x_11) ;  /* 0x0000000000488947 */ /* 0x001ff20003800000 */
[----:B------:R-:W-:Y:S01]  /*0200*/  UMOV UR6, 0x6dc9c883 ;  /* 0x6dc9c88300067882 */ /* 0x000fe20000000000 */
[----:B------:R-:W-:Y:S01]  /*0210*/  UMOV UR7, 0x3fe45f30 ;  /* 0x3fe45f3000077882 */ /* 0x000fe20000000000 */
[C---:B------:R-:W-:Y:S02]  /*0220*/  DSETP.GE.AND P0, PT, |R16|.reuse, 2.14748364800000000000e+09, PT ;  /* 0x41e000001000742a */ /* 0x040fe40003f06200 */
[----:B------:R-:W-:Y:S01]  /*0230*/  DMUL R4, R16, UR6 ;  /* 0x0000000610047c28 */ /* 0x000fe20008000000 */
[----:B------:R-:W-:Y:S01]  /*0240*/  UMOV UR6, 0x54442d18 ;  /* 0x54442d1800067882 */ /* 0x000fe20000000000 */
[----:B------:R-:W-:-:S04]  /*0250*/  UMOV UR7, 0x3ff921fb ;  /* 0x3ff921fb00077882 */ /* 0x000fc80000000000 */
[----:B------:R-:W0:Y:S08]  /*0260*/  F2I.F64 R0, R4 ;  /* 0x0000000400007311 */ /* 0x000e300000301100 */
[----:B0-----:R-:W0:Y:S02]  /*0270*/  I2F.F64 R2, R0 ;  /* 0x0000000000027312 */ /* 0x001e240000201c00 */
[----:B0-----:R-:W-:Y:S01]  /*0280*/  DFMA R6, R2, -UR6, R16 ;  /* 0x8000000602067c2b */ /* 0x001fe20008000010 */
[----:B------:R-:W-:Y:S01]  /*0290*/  UMOV UR6, 0x33145c00 ;  /* 0x33145c0000067882 */ /* 0x000fe20000000000 */
[----:B------:R-:W-:-:S06]  /*02a0*/  UMOV UR7, 0x3c91a626 ;  /* 0x3c91a62600077882 */ /* 0x000fcc0000000000 */
[----:B------:R-:W-:Y:S01]  /*02b0*/  DFMA R6, R2, -UR6, R6 ;  /* 0x8000000602067c2b */ /* 0x000fe20008000006 */
[----:B------:R-:W-:Y:S01]  /*02c0*/  UMOV UR6, 0x252049c0 ;  /* 0x252049c000067882 */ /* 0x000fe20000000000 */
[----:B------:R-:W-:-:S06]  /*02d0*/  UMOV UR7, 0x397b839a ;  /* 0x397b839a00077882 */ /* 0x000fcc0000000000 */
[----:B------:R-:W-:Y:S01]  /*02e0*/  DFMA R2, R2, -UR6, R6 ;  /* 0x8000000602027c2b */ /* 0x000fe20008000006 */
[----:B------:R-:W-:Y:S10]  /*02f0*/  @!P0 BRA `(.L_x_11) ;  /* 0x0000000000088947 */ /* 0x000ff40003800000 */
[----:B------:R-:W-:-:S07]  /*0300*/  MOV R12, 0x320 ;  /* 0x00000320000c7802 */ /* 0x000fce0000000f00 */
[----:B------:R-:W-:Y:S05]  /*0310*/  CALL.REL.NOINC `($_Z4initPfi$__internal_trig_reduction_slowpathd) ;  /* 0x00000008002c7944 */ /* 0x000fea0003c00000 */
.L_x_11:
[----:B------:R-:W-:Y:S05]  /*0320*/  BSYNC.RECONVERGENT B0 ;  /* 0x0000000000007941 */ /* 0x000fea0003800200 */
.L_x_10:
[----:B------:R-:W0:Y:S01]  /*0330*/  LDCU.64 UR6, c[0x4][0x8] ;  /* 0x01000100ff0677ac */ /* 0x000e220008000a00 */
[----:B------:R-:W-:-:S05]  /*0340*/  IMAD.SHL.U32 R4, R0, 0x40, RZ ;  /* 0x0000004000047824 */ /* 0x000fca00078e00ff */
[----:B------:R-:W-:-:S04]  /*0350*/  LOP3.LUT R4, R4, 0x40, RZ, 0xc0, !PT ;  /* 0x0000004004047812 */ /* 0x000fc800078ec0ff */
[----:B0-----:R-:W-:-:S05]  /*0360*/  IADD3 R20, P0, PT, R4, UR6, RZ ;  /* 0x0000000604147c10 */ /* 0x001fca000ff1e0ff */
[----:B------:R-:W-:-:S05]  /*0370*/  IMAD.X R21, RZ, RZ, UR7, P0 ;  /* 0x00000007ff157e24 */ /* 0x000fca00080e06ff */
[----:B------:R-:W2:Y:S04]  /*0380*/  LDG.E.128.CONSTANT R16, desc[UR4][R20.64] ;  /* 0x0000000414107981 */ /* 0x000ea8000c1e9d00 */
[----:B------:R-:W3:Y:S04]  /*0390*/  LDG.E.128.CONSTANT R12, desc[UR4][R20.64+0x10] ;  /* 0x00001004140c7981 */ /* 0x000ee8000c1e9d00 */
[----:B------:R-:W4:Y:S01]  /*03a0*/  LDG.E.128.CONSTANT R4, desc[UR4][R20.64+0x20] ;  /* 0x0000200414047981 */ /* 0x000f22000c1e9d00 */
[----:B------:R-:W-:Y:S01]  /*03b0*/  LOP3.LUT R8, R0, 0x1, RZ, 0xc0, !PT ;  /* 0x0000000100087812 */ /* 0x000fe200078ec0ff */
[----:B------:R-:W-:-:S02]  /*03c0*/  IMAD.MOV.U32 R22, RZ, RZ, 0x20fd8164 ;  /* 0x20fd8164ff167424 */ /* 0x000fc400078e00ff */
[----:B------:R-:W-:Y:S01]  /*03d0*/  IMAD.MOV.U32 R11, RZ, RZ, 0x3da8ff83 ;  /* 0x3da8ff83ff0b7424 */ /* 0x000fe200078e00ff */
[----:B------:R-:W-:Y:S01]  /*03e0*/  ISETP.NE.U32.AND P0, PT, R8, 0x1, PT ;  /* 0x000000010800780c */ /* 0x000fe20003f05070 */
[----:B------:R-:W-:-:S03]  /*03f0*/  DMUL R8, R2, R2 ;  /* 0x0000000202087228 */ /* 0x000fc60000000000 */
[----:B------:R-:W-:Y:S02]  /*0400*/  FSEL R22, R22, -8.06006814911005101289e+34, !P0 ;  /* 0xf9785eba16167808 */ /* 0x000fe40004000000 */
[----:B------:R-:W-:-:S06]  /*0410*/  FSEL R23, -R11, 0.11223486810922622681, !P0 ;  /* 0x3de5db650b177808 */ /* 0x000fcc0004000100 */
[----:B--2---:R-:W-:-:S08]  /*0420*/  DFMA R16, R8, R22, R16 ;  /* 0x000000160810722b */ /* 0x004fd00000000010 */
[----:B------:R-:W-:-:S08]  /*0430*/  DFMA R16, R8, R16, R18 ;  /* 0x000000100810722b */ /* 0x000fd00000000012 */
[----:B---3--:R-:W-:-:S08]  /*0440*/  DFMA R12, R8, R16, R12 ;  /* 0x00000010080c722b */ /* 0x008fd0000000000c */
[----:B------:R-:W-:-:S08]  /*0450*/  DFMA R12, R8, R12, R14 ;  /* 0x0000000c080c722b */ /* 0x000fd0000000000e */
[----:B----4-:R-:W-:-:S08]  /*0460*/  DFMA R4, R8, R12, R4 ;  /* 0x0000000c0804722b */ /* 0x010fd00000000004 */
[----:B------:R-:W-:Y:S01]  /*0470*/  DFMA R4, R8, R4, R6 ;  /* 0x000000040804722b */ /* 0x000fe20000000006 */
[----:B------:R-:W0:Y:S07]  /*0480*/  LDC.64 R6, c[0x0][0x380] ;  /* 0x0000e000ff067b82 */ /* 0x000e2e0000000a00 */
[----:B------:R-:W-:Y:S02]  /*0490*/  DFMA R2, R4, R2, R2 ;  /* 0x000000020402722b */ /* 0x000fe40000000002 */
[----:B------:R-:W-:-:S10]  /*04a0*/  DFMA R4, R8, R4, 1 ;  /* 0x3ff000000804742b */ /* 0x000fd40000000004 */
[----:B------:R-:W-:Y:S02]  /*04b0*/  FSEL R4, R4, R2, !P0 ;  /* 0x0000000204047208 */ /* 0x000fe40004000000 */
[----:B------:R-:W-:Y:S02]  /*04c0*/  FSEL R5, R5, R3, !P0 ;  /* 0x0000000305057208 */ /* 0x000fe40004000000 */
[----:B------:R-:W-:Y:S01]  /*04d0*/  LOP3.LUT P0, RZ, R0, 0x2, RZ, 0xc0, !PT ;  /* 0x0000000200ff7812 */ /* 0x000fe2000780c0ff */
[----:B0-----:R-:W-:-:S03]  /*04e0*/  IMAD.WIDE R10, R10, 0x4, R6 ;  /* 0x000000040a0a7825 */ /* 0x001fc600078e0206 */
[----:B------:R-:W-:-:S10]  /*04f0*/  DADD R2, RZ, -R4 ;  /* 0x00000000ff027229 */ /* 0x000fd40000000804 */
[----:B------:R-:W-:Y:S02]  /*0500*/  FSEL R3, R5, R3, !P0 ;  /* 0x0000000305037208 */ /* 0x000fe40004000000 */
[----:B------:R-:W-:-:S04]  /*0510*/  FSEL R2, R4, R2, !P0 ;  /* 0x0000000204027208 */ /* 0x000fc80004000000 */
[----:B------:R-:W0:Y:S02]  /*0520*/  F2F.F32.F64 R3, R2 ;  /* 0x0000000200037310 */ /* 0x000e240000301000 */
[----:B0-----:R-:W-:Y:S01]  /*0530*/  STG.E desc[UR4][R10.64], R3 ;  /* 0x000000030a007986 */ /* 0x001fe2000c101904 */
[----:B------:R-:W-:Y:S05]  /*0540*/  EXIT ;  /* 0x000000000000794d */ /* 0x000fea0003800000 */
        .weak           $__internal_0_$__cuda_sm3x_div_rn_noftz_f32_slowpath
        .type           $__internal_0_$__cuda_sm3x_div_rn_noftz_f32_slowpath,@function
        .size           $__internal_0_$__cuda_sm3x_div_rn_noftz_f32_slowpath,($_Z4initPfi$__internal_trig_reduction_slowpathd - $__internal_0_$__cuda_sm3x_div_rn_noftz_f32_slowpath)
$__internal_0_$__cuda_sm3x_div_rn_noftz_f32_slowpath:
[--C-:B------:R-:W-:Y:S01]  /*0550*/  SHF.R.U32.HI R5, RZ, 0x17, R3.reuse ;  /* 0x00000017ff057819 */ /* 0x100fe20000011603 */
[----:B------:R-:W-:Y:S01]  /*0560*/  BSSY.RECONVERGENT B1, `(.L_x_12) ;  /* 0x0000064000017945 */ /* 0x000fe20003800200 */
[--C-:B------:R-:W-:Y:S01]  /*0570*/  SHF.R.U32.HI R4, RZ, 0x17, R0.reuse ;  /* 0x00000017ff047819 */ /* 0x100fe20000011600 */
[----:B------:R-:W-:Y:S01]  /*0580*/  IMAD.MOV.U32 R6, RZ, RZ, R0 ;  /* 0x000000ffff067224 */ /* 0x000fe200078e0000 */
[----:B------:R-:W-:Y:S01]  /*0590*/  LOP3.LUT R5, R5, 0xff, RZ, 0xc0, !PT ;  /* 0x000000ff05057812 */ /* 0x000fe200078ec0ff */
[----:B------:R-:W-:Y:S01]  /*05a0*/  IMAD.MOV.U32 R7, RZ, RZ, R3 ;  /* 0x000000ffff077224 */ /* 0x000fe200078e0003 */
[----:B------:R-:W-:-:S03]  /*05b0*/  LOP3.LUT R4, R4, 0xff, RZ, 0xc0, !PT ;  /* 0x000000ff04047812 */ /* 0x000fc600078ec0ff */
[----:B------:R-:W-:Y:S02]  /*05c0*/  VIADD R11, R5, 0xffffffff ;  /* 0xffffffff050b7836 */ /* 0x000fe40000000000 */
[----:B------:R-:W-:-:S03]  /*05d0*/  VIADD R9, R4, 0xffffffff ;  /* 0xffffffff04097836 */ /* 0x000fc60000000000 */
[----:B------:R-:W-:-:S04]  /*05e0*/  ISETP.GT.U32.AND P0, PT, R11, 0xfd, PT ;  /* 0x000000fd0b00780c */ /* 0x000fc80003f04070 */
[----:B------:R-:W-:-:S13]  /*05f0*/  ISETP.GT.U32.OR P0, PT, R9, 0xfd, P0 ;  /* 0x000000fd0900780c */ /* 0x000fda0000704470 */
[----:B------:R-:W-:Y:S01]  /*0600*/  @!P0 IMAD.MOV.U32 R8, RZ, RZ, RZ ;  /* 0x000000ffff088224 */ /* 0x000fe200078e00ff */
[----:B------:R-:W-:Y:S06]  /*0610*/  @!P0 BRA `(.L_x_13) ;  /* 0x00000000005c8947 */ /* 0x000fec0003800000 */
[----:B------:R-:W-:Y:S02]  /*0620*/  FSETP.GTU.FTZ.AND P0, PT, |R0|, +INF , PT ;  /* 0x7f8000000000780b */ /* 0x000fe40003f1c200 */
[----:B------:R-:W-:-:S04]  /*0630*/  FSETP.GTU.FTZ.AND P1, PT, |R3|, +INF , PT ;  /* 0x7f8000000300780b */ /* 0x000fc80003f3c200 */
[----:B------:R-:W-:-:S13]  /*0640*/  PLOP3.LUT P0, PT, P0, P1, PT, 0xf8, 0x8f ;  /* 0x00000000008f781c */ /* 0x000fda0000703f70 */
[----:B------:R-:W-:Y:S05]  /*0650*/  @P0 BRA `(.L_x_14) ;  /* 0x00000004004c0947 */ /* 0x000fea0003800000 */
[----:B------:R-:W-:-:S13]  /*0660*/  LOP3.LUT P0, RZ, R7, 0x7fffffff, R6, 0xc8, !PT ;  /* 0x7fffffff07ff7812 */ /* 0x000fda000780c806 */
[----:B------:R-:W-:Y:S05]  /*0670*/  @!P0 BRA `(.L_x_15) ;  /* 0x00000004003c8947 */ /* 0x000fea0003800000 */
[C---:B------:R-:W-:Y:S02]  /*0680*/  FSETP.NEU.FTZ.AND P2, PT, |R0|.reuse, +INF , PT ;  /* 0x7f8000000000780b */ /* 0x040fe40003f5d200 */
[----:B------:R-:W-:Y:S02]  /*0690*/  FSETP.NEU.FTZ.AND P1, PT, |R3|, +INF , PT ;  /* 0x7f8000000300780b */ /* 0x000fe40003f3d200 */
[----:B------:R-:W-:-:S11]  /*06a0*/  FSETP.NEU.FTZ.AND P0, PT, |R0|, +INF , PT ;  /* 0x7f8000000000780b */ /* 0x000fd60003f1d200 */
[----:B------:R-:W-:Y:S05]  /*06b0*/  @!P1 BRA !P2, `(.L_x_15) ;  /* 0x00000004002c9947 */ /* 0x000fea0005000000 */
[----:B------:R-:W-:-:S04]  /*06c0*/  LOP3.LUT P2, RZ, R6, 0x7fffffff, RZ, 0xc0, !PT ;  /* 0x7fffffff06ff7812 */ /* 0x000fc8000784c0ff */
[----:B------:R-:W-:-:S13]  /*06d0*/  PLOP3.LUT P1, PT, P1, P2, PT, 0x2f, 0xf2 ;  /* 0x0000000000f2781c */ /* 0x000fda0000f24577 */
[----:B------:R-:W-:Y:S05]  /*06e0*/  @P1 BRA `(.L_x_16) ;  /* 0x0000000400181947 */ /* 0x000fea0003800000 */
[----:B------:R-:W-:-:S04]  /*06f0*/  LOP3.LUT P1, RZ, R7, 0x7fffffff, RZ, 0xc0, !PT ;  /* 0x7fffffff07ff7812 */ /* 0x000fc8000782c0ff */
[----:B------:R-:W-:-:S13]  /*0700*/  PLOP3.LUT P0, PT, P0, P1, PT, 0x2f, 0xf2 ;  /* 0x0000000000f2781c */ /* 0x000fda0000702577 */
[----:B------:R-:W-:Y:S05]  /*0710*/  @P0 BRA `(.L_x_17) ;  /* 0x0000000400000947 */ /* 0x000fea0003800000 */
[----:B------:R-:W-:Y:S02]  /*0720*/  ISETP.GE.AND P0, PT, R9, RZ, PT ;  /* 0x000000ff0900720c */ /* 0x000fe40003f06270 */
[----:B------:R-:W-:-:S11]  /*0730*/  ISETP.GE.AND P1, PT, R11, RZ, PT ;  /* 0x000000ff0b00720c */ /* 0x000fd60003f26270 */
[----:B------:R-:W-:Y:S02]  /*0740*/  @P0 IMAD.MOV.U32 R8, RZ, RZ, RZ ;  /* 0x000000ffff080224 */ /* 0x000fe400078e00ff */
[----:B------:R-:W-:Y:S01]  /*0750*/  @!P0 FFMA R6, R0, 1.84467440737095516160e+19, RZ ;  /* 0x5f80000000068823 */ /* 0x000fe200000000ff */
[----:B------:R-:W-:Y:S02]  /*0760*/  @!P0 IMAD.MOV.U32 R8, RZ, RZ, -0x40 ;  /* 0xffffffc0ff088424 */ /* 0x000fe400078e00ff */
[----:B------:R-:W-:Y:S02]  /*0770*/  @!P1 FFMA R7, R3, 1.84467440737095516160e+19, RZ ;  /* 0x5f80000003079823 */ /* 0x000fe400000000ff */
[----:B------:R-:W-:-:S07]  /*0780*/  @!P1 VIADD R8, R8, 0x40 ;  /* 0x0000004008089836 */ /* 0x000fce0000000000 */
.L_x_13:
[----:B------:R-:W-:Y:S01]  /*0790*/  LEA R0, R5, 0xc0800000, 0x17 ;  /* 0xc080000005007811 */ /* 0x000fe200078eb8ff */
[----:B------:R-:W-:Y:S01]  /*07a0*/  VIADD R4, R4, 0xffffff81 ;  /* 0xffffff8104047836 */ /* 0x000fe20000000000 */
[----:B------:R-:W-:Y:S03]  /*07b0*/  BSSY.RECONVERGENT B2, `(.L_x_18) ;  /* 0x0000035000027945 */ /* 0x000fe60003800200 */
[----:B------:R-:W-:Y:S01]  /*07c0*/  IMAD.IADD R7, R7, 0x1, -R0 ;  /* 0x0000000107077824 */ /* 0x000fe200078e0a00 */
[C---:B------:R-:W-:Y:S01]  /*07d0*/  IADD3 R5, PT, PT, R4.reuse, 0x7f, -R5 ;  /* 0x0000007f04057810 */ /* 0x040fe20007ffe805 */
[----:B------:R-:W-:Y:S02]  /*07e0*/  IMAD R0, R4, -0x800000, R6 ;  /* 0xff80000004007824 */ /* 0x000fe400078e0206 */
[----:B------:R-:W0:Y:S01]  /*07f0*/  MUFU.RCP R3, R7 ;  /* 0x0000000700037308 */ /* 0x000e220000001000 */
[----:B------:R-:W-:Y:S01]  /*0800*/  FADD.FTZ R9, -R7, -RZ ;  /* 0x800000ff07097221 */ /* 0x000fe20000010100 */
[----:B------:R-:W-:-:S03]  /*0810*/  IMAD.IADD R5, R5, 0x1, R8 ;  /* 0x0000000105057824 */ /* 0x000fc600078e0208 */
[----:B0-----:R-:W-:-:S04]  /*0820*/  FFMA R12, R3, R9, 1 ;  /* 0x3f800000030c7423 */ /* 0x001fc80000000009 */
[----:B------:R-:W-:-:S04]  /*0830*/  FFMA R12, R3, R12, R3 ;  /* 0x0000000c030c7223 */ /* 0x000fc80000000003 */
[----:B------:R-:W-:-:S04]  /*0840*/  FFMA R3, R0, R12, RZ ;  /* 0x0000000c00037223 */ /* 0x000fc800000000ff */
[----:B------:R-:W-:-:S04]  /*0850*/  FFMA R6, R9, R3, R0 ;  /* 0x0000000309067223 */ /* 0x000fc80000000000 */
[----:B------:R-:W-:-:S04]  /*0860*/  FFMA R11, R12, R6, R3 ;  /* 0x000000060c0b7223 */ /* 0x000fc80000000003 */
[----:B------:R-:W-:-:S04]  /*0870*/  FFMA R6, R9, R11, R0 ;  /* 0x0000000b09067223 */ /* 0x000fc80000000000 */
[----:B------:R-:W-:-:S05]  /*0880*/  FFMA R0, R12, R6, R11 ;  /* 0x000000060c007223 */ /* 0x000fca000000000b */
[----:B------:R-:W-:-:S04]  /*0890*/  SHF.R.U32.HI R3, RZ, 0x17, R0 ;  /* 0x00000017ff037819 */ /* 0x000fc80000011600 */
[----:B------:R-:W-:-:S05]  /*08a0*/  LOP3.LUT R3, R3, 0xff, RZ, 0xc0, !PT ;  /* 0x000000ff03037812 */ /* 0x000fca00078ec0ff */
[----:B------:R-:W-:-:S04]  /*08b0*/  IMAD.IADD R7, R3, 0x1, R5 ;  /* 0x0000000103077824 */ /* 0x000fc800078e0205 */
[----:B------:R-:W-:-:S05]  /*08c0*/  VIADD R3, R7, 0xffffffff ;  /* 0xffffffff07037836 */ /* 0x000fca0000000000 */
[----:B------:R-:W-:-:S13]  /*08d0*/  ISETP.GE.U32.AND P0, PT, R3, 0xfe, PT ;  /* 0x000000fe0300780c */ /* 0x000fda0003f06070 */
[----:B------:R-:W-:Y:S05]  /*08e0*/  @!P0 BRA `(.L_x_19) ;  /* 0x0000000000808947 */ /* 0x000fea0003800000 */
[----:B------:R-:W-:-:S13]  /*08f0*/  ISETP.GT.AND P0, PT, R7, 0xfe, PT ;  /* 0x000000fe0700780c */ /* 0x000fda0003f04270 */
[----:B------:R-:W-:Y:S05]  /*0900*/  @P0 BRA `(.L_x_20) ;  /* 0x00000000006c0947 */ /* 0x000fea0003800000 */
[----:B------:R-:W-:-:S13]  /*0910*/  ISETP.GE.AND P0, PT, R7, 0x1, PT ;  /* 0x000000010700780c */ /* 0x000fda0003f06270 */
[----:B------:R-:W-:Y:S05]  /*0920*/  @P0 BRA `(.L_x_21) ;  /* 0x0000000000740947 */ /* 0x000fea0003800000 */
[----:B------:R-:W-:Y:S02]  /*0930*/  ISETP.GE.AND P0, PT, R7, -0x18, PT ;  /* 0xffffffe80700780c */ /* 0x000fe40003f06270 */
[----:B------:R-:W-:-:S11]  /*0940*/  LOP3.LUT R0, R0, 0x80000000, RZ, 0xc0, !PT ;  /* 0x8000000000007812 */ /* 0x000fd600078ec0ff */
[----:B------:R-:W-:Y:S05]  /*0950*/  @!P0 BRA `(.L_x_21) ;  /* 0x0000000000688947 */ /* 0x000fea0003800000 */
[CCC-:B------:R-:W-:Y:S01]  /*0960*/  FFMA.RZ R3, R12.reuse, R6.reuse, R11.reuse ;  /* 0x000000060c037223 */ /* 0x1c0fe2000000c00b */
[CCC-:B------:R-:W-:Y:S01]  /*0970*/  FFMA.RM R4, R12.reuse, R6.reuse, R11.reuse ;  /* 0x000000060c047223 */ /* 0x1c0fe2000000400b */
[C---:B------:R-:W-:Y:S02]  /*0980*/  ISETP.NE.AND P2, PT, R7.reuse, RZ, PT ;  /* 0x000000ff0700720c */ /* 0x040fe40003f45270 */
[----:B------:R-:W-:Y:S02]  /*0990*/  ISETP.NE.AND P1, PT, R7, RZ, PT ;  /* 0x000000ff0700720c */ /* 0x000fe40003f25270 */
[----:B------:R-:W-:Y:S01]  /*09a0*/  LOP3.LUT R5, R3, 0x7fffff, RZ, 0xc0, !PT ;  /* 0x007fffff03057812 */ /* 0x000fe200078ec0ff */
[----:B------:R-:W-:Y:S01]  /*09b0*/  FFMA.RP R3, R12, R6, R11 ;  /* 0x000000060c037223 */ /* 0x000fe2000000800b */
[----:B------:R-:W-:Y:S02]  /*09c0*/  VIADD R6, R7, 0x20 ;  /* 0x0000002007067836 */ /* 0x000fe40000000000 */
[----:B------:R-:W-:Y:S01]  /*09d0*/  LOP3.LUT R5, R5, 0x800000, RZ, 0xfc, !PT ;  /* 0x0080000005057812 */ /* 0x000fe200078efcff */
[----:B------:R-:W-:Y:S01]  /*09e0*/  IMAD.MOV R7, RZ, RZ, -R7 ;  /* 0x000000ffff077224 */ /* 0x000fe200078e0a07 */
[----:B------:R-:W-:-:S02]  /*09f0*/  FSETP.NEU.FTZ.AND P0, PT, R3, R4, PT ;  /* 0x000000040300720b */ /* 0x000fc40003f1d000 */
[----:B------:R-:W-:Y:S02]  /*0a00*/  SHF.L.U32 R6, R5, R6, RZ ;  /* 0x0000000605067219 */ /* 0x000fe400000006ff */
[----:B------:R-:W-:Y:S02]  /*0a10*/  SEL R4, R7, RZ, P2 ;  /* 0x000000ff07047207 */ /* 0x000fe40001000000 */
[----:B------:R-:W-:Y:S02]  /*0a20*/  ISETP.NE.AND P1, PT, R6, RZ, P1 ;  /* 0x000000ff0600720c */ /* 0x000fe40000f25270 */
[----:B------:R-:W-:Y:S02]  /*0a30*/  SHF.R.U32.HI R4, RZ, R4, R5 ;  /* 0x00000004ff047219 */ /* 0x000fe40000011605 */
[----:B------:R-:W-:Y:S02]  /*0a40*/  PLOP3.LUT P0, PT, P0, P1, PT, 0xf8, 0x8f ;  /* 0x00000000008f781c */ /* 0x000fe40000703f70 */
[----:B------:R-:W-:-:S02]  /*0a50*/  SHF.R.U32.HI R6, RZ, 0x1, R4 ;  /* 0x00000001ff067819 */ /* 0x000fc40000011604 */
[----:B------:R-:W-:-:S04]  /*0a60*/  SEL R3, RZ, 0x1, !P0 ;  /* 0x00000001ff037807 */ /* 0x000fc80004000000 */
[----:B------:R-:W-:-:S04]  /*0a70*/  LOP3.LUT R3, R3, 0x1, R6, 0xf8, !PT ;  /* 0x0000000103037812 */ /* 0x000fc800078ef806 */
[----:B------:R-:W-:-:S05]  /*0a80*/  LOP3.LUT R3, R3, R4, RZ, 0xc0, !PT ;  /* 0x0000000403037212 */ /* 0x000fca00078ec0ff */
[----:B------:R-:W-:-:S05]  /*0a90*/  IMAD.IADD R3, R6, 0x1, R3 ;  /* 0x0000000106037824 */ /* 0x000fca00078e0203 */
[----:B------:R-:W-:Y:S01]  /*0aa0*/  LOP3.LUT R0, R3, R0, RZ, 0xfc, !PT ;  /* 0x0000000003007212 */ /* 0x000fe200078efcff */
[----:B------:R-:W-:Y:S06]  /*0ab0*/  BRA `(.L_x_21) ;  /* 0x0000000000107947 */ /* 0x000fec0003800000 */
.L_x_20:
[----:B------:R-:W-:-:S04]  /*0ac0*/  LOP3.LUT R0, R0, 0x80000000, RZ, 0xc0, !PT ;  /* 0x8000000000007812 */ /* 0x000fc800078ec0ff */
[----:B------:R-:W-:Y:S01]  /*0ad0*/  LOP3.LUT R0, R0, 0x7f800000, RZ, 0xfc, !PT ;  /* 0x7f80000000007812 */ /* 0x000fe200078efcff */
[----:B------:R-:W-:Y:S06]  /*0ae0*/  BRA `(.L_x_21) ;  /* 0x0000000000047947 */ /* 0x000fec0003800000 */
.L_x_19:
[----:B------:R-:W-:-:S07]  /*0af0*/  IMAD R0, R5, 0x800000, R0 ;  /* 0x0080000005007824 */ /* 0x000fce00078e0200 */
.L_x_21:
[----:B------:R-:W-:Y:S05]  /*0b00*/  BSYNC.RECONVERGENT B2 ;  /* 0x0000000000027941 */ /* 0x000fea0003800200 */
.L_x_18:
[----:B------:R-:W-:Y:S05]  /*0b10*/  BRA `(.L_x_22) ;  /* 0x0000000000207947 */ /* 0x000fea0003800000 */
.L_x_17:
[----:B------:R-:W-:-:S04]  /*0b20*/  LOP3.LUT R0, R7, 0x80000000, R6, 0x48, !PT ;  /* 0x8000000007007812 */ /* 0x000fc800078e4806 */
[----:B------:R-:W-:Y:S01]  /*0b30*/  LOP3.LUT R0, R0, 0x7f800000, RZ, 0xfc, !PT ;  /* 0x7f80000000007812 */ /* 0x000fe200078efcff */
[----:B------:R-:W-:Y:S06]  /*0b40*/  BRA `(.L_x_22) ;  /* 0x0000000000147947 */ /* 0x000fec0003800000 */
.L_x_16:
[----:B------:R-:W-:Y:S01]  /*0b50*/  LOP3.LUT R0, R7, 0x80000000, R6, 0x48, !PT ;  /* 0x8000000007007812 */ /* 0x000fe200078e4806 */
[----:B------:R-:W-:Y:S06]  /*0b60*/  BRA `(.L_x_22) ;  /* 0x00000000000c7947 */ /* 0x000fec0003800000 */
.L_x_15:
[----:B------:R-:W0:Y:S01]  /*0b70*/  MUFU.RSQ R0, -QNAN ;  /* 0xffc0000000007908 */ /* 0x000e220000001400 */
[----:B------:R-:W-:Y:S05]  /*0b80*/  BRA `(.L_x_22) ;  /* 0x0000000000047947 */ /* 0x000fea0003800000 */
.L_x_14:
[----:B------:R-:W-:-:S07]  /*0b90*/  FADD.FTZ R0, R0, R3 ;  /* 0x0000000300007221 */ /* 0x000fce0000010000 */
.L_x_22:
[----:B------:R-:W-:Y:S05]  /*0ba0*/  BSYNC.RECONVERGENT B1 ;  /* 0x0000000000017941 */ /* 0x000fea0003800200 */
.L_x_12:
[----:B------:R-:W-:-:S04]  /*0bb0*/  IMAD.MOV.U32 R3, RZ, RZ, 0x0 ;  /* 0x00000000ff037424 */ /* 0x000fc800078e00ff */
[----:B0-----:R-:W-:Y:S05]  /*0bc0*/  RET.REL.NODEC R2 `(_Z4initPfi) ;  /* 0xfffffff4020c7950 */ /* 0x001fea0003c3ffff */
        .type           $_Z4initPfi$__internal_trig_reduction_slowpathd,@function
        .size           $_Z4initPfi$__internal_trig_reduction_slowpathd,(.L_x_32 - $_Z4initPfi$__internal_trig_reduction_slowpathd)
$_Z4initPfi$__internal_trig_reduction_slowpathd:
[--C-:B------:R-:W-:Y:S01]  /*0bd0*/  SHF.R.U32.HI R6, RZ, 0x14, R17.reuse ;  /* 0x00000014ff067819 */ /* 0x100fe20000011611 */
[----:B------:R-:W-:Y:S02]  /*0be0*/  IMAD.MOV.U32 R11, RZ, RZ, R16 ;  /* 0x000000ffff0b7224 */ /* 0x000fe400078e0010 */
[----:B------:R-:W-:Y:S01]  /*0bf0*/  IMAD.MOV.U32 R14, RZ, RZ, R17 ;  /* 0x000000ffff0e7224 */ /* 0x000fe200078e0011 */
[----:B------:R-:W-:Y:S01]  /*0c00*/  LOP3.LUT R0, R6, 0x7ff, RZ, 0xc0, !PT ;  /* 0x000007ff06007812 */ /* 0x000fe200078ec0ff */
[----:B------:R-:W-:-:S03]  /*0c10*/  IMAD.MOV.U32 R4, RZ, RZ, RZ ;  /* 0x000000ffff047224 */ /* 0x000fc600078e00ff */
[----:B------:R-:W-:-:S13]  /*0c20*/  ISETP.NE.AND P0, PT, R0, 0x7ff, PT ;  /* 0x000007ff0000780c */ /* 0x000fda0003f05270 */
[----:B------:R-:W-:Y:S05]  /*0c30*/  @!P0 BRA `(.L_x_23) ;  /* 0x0000000800488947 */ /* 0x000fea0003800000 */
[----:B------:R-:W-:Y:S01]  /*0c40*/  VIADD R0, R0, 0xfffffc00 ;  /* 0xfffffc0000007836 */ /* 0x000fe20000000000 */
[----:B------:R-:W-:Y:S01]  /*0c50*/  BSSY.RECONVERGENT B1, `(.L_x_24) ;  /* 0x000002f000017945 */ /* 0x000fe20003800200 */
[----:B------:R-:W-:-:S03]  /*0c60*/  CS2R R18, SRZ ;  /* 0x0000000000127805 */ /* 0x000fc6000001ff00 */
[----:B------:R-:W-:Y:S02]  /*0c70*/  SHF.R.U32.HI R7, RZ, 0x6, R0 ;  /* 0x00000006ff077819 */ /* 0x000fe40000011600 */
[----:B------:R-:W-:Y:S02]  /*0c80*/  ISETP.GE.U32.AND P0, PT, R0, 0x80, PT ;  /* 0x000000800000780c */ /* 0x000fe40003f06070 */
[C---:B------:R-:W-:Y:S02]  /*0c90*/  IADD3 R0, PT, PT, -R7.reuse, 0x13, RZ ;  /* 0x0000001307007810 */ /* 0x040fe40007ffe1ff */
[----:B------:R-:W-:Y:S02]  /*0ca0*/  IADD3 R21, PT, PT, -R7, 0xf, RZ ;  /* 0x0000000f07157810 */ /* 0x000fe40007ffe1ff */
[----:B------:R-:W-:-:S04]  /*0cb0*/  SEL R0, R0, 0x12, P0 ;  /* 0x0000001200007807 */ /* 0x000fc80000000000 */
[----:B------:R-:W-:-:S13]  /*0cc0*/  ISETP.GE.AND P0, PT, R21, R0, PT ;  /* 0x000000001500720c */ /* 0x000fda0003f06270 */
[----:B------:R-:W-:Y:S05]  /*0cd0*/  @P0 BRA `(.L_x_25) ;  /* 0x0000000000980947 */ /* 0x000fea0003800000 */
[----:B------:R-:W0:Y:S01]  /*0ce0*/  LDC.64 R8, c[0x0][0x358] ;  /* 0x0000d600ff087b82 */ /* 0x000e220000000a00 */
[C---:B------:R-:W-:Y:S01]  /*0cf0*/  SHF.L.U64.HI R13, R11.reuse, 0xb, R14 ;  /* 0x0000000b0b0d7819 */ /* 0x040fe2000001020e */
[----:B------:R-:W-:Y:S01]  /*0d00*/  BSSY.RECONVERGENT B2, `(.L_x_26) ;  /* 0x0000022000027945 */ /* 0x000fe20003800200 */
[----:B------:R-:W-:Y:S01]  /*0d10*/  IMAD.SHL.U32 R11, R11, 0x800, RZ ;  /* 0x000008000b0b7824 */ /* 0x000fe200078e00ff */
[----:B------:R-:W-:Y:S01]  /*0d20*/  IADD3 R15, PT, PT, RZ, -R7, -R0 ;  /* 0x80000007ff0f7210 */ /* 0x000fe20007ffe800 */
[----:B------:R-:W-:Y:S01]  /*0d30*/  IMAD.MOV.U32 R14, RZ, RZ, RZ ;  /* 0x000000ffff0e7224 */ /* 0x000fe200078e00ff */
[----:B------:R-:W-:Y:S02]  /*0d40*/  CS2R R18, SRZ ;  /* 0x0000000000127805 */ /* 0x000fe4000001ff00 */
[----:B------:R-:W-:Y:S01]  /*0d50*/  LOP3.LUT R13, R13, 0x80000000, RZ, 0xfc, !PT ;  /* 0x800000000d0d7812 */ /* 0x000fe200078efcff */
[----:B------:R-:W1:Y:S06]  /*0d60*/  LDC.64 R2, c[0x4][RZ] ;  /* 0x01000000ff027b82 */ /* 0x000e6c0000000a00 */
.L_x_27:
[----:B0-----:R-:W-:Y:S01]  /*0d70*/  R2UR UR6, R8 ;  /* 0x00000000080672ca */ /* 0x001fe200000e0000 */
[----:B-1----:R-:W-:Y:S01]  /*0d80*/  IMAD.WIDE R4, R21, 0x8, R2 ;  /* 0x0000000815047825 */ /* 0x002fe200078e0202 */
[----:B------:R-:W-:-:S13]  /*0d90*/  R2UR UR7, R9 ;  /* 0x00000000090772ca */ /* 0x000fda00000e0000 */
[----:B------:R-:W2:Y:S01]  /*0da0*/  LDG.E.64.CONSTANT R4, desc[UR6][R4.64] ;  /* 0x0000000604047981 */ /* 0x000ea2000c1e9b00 */
[----:B------:R-:W-:Y:S02]  /*0db0*/  VIADD R15, R15, 0x1 ;  /* 0x000000010f0f7836 */ /* 0x000fe40000000000 */
[----:B------:R-:W-:Y:S02]  /*0dc0*/  VIADD R21, R21, 0x1 ;  /* 0x0000000115157836 */ /* 0x000fe40000000000 */
[----:B--2---:R-:W-:-:S04]  /*0dd0*/  IMAD.WIDE.U32 R18, P2, R4, R11, R18 ;  /* 0x0000000b04127225 */ /* 0x004fc80007840012 */
[----:B------:R-:W-:Y:S02]  /*0de0*/  IMAD R23, R4, R13, RZ ;  /* 0x0000000d04177224 */ /* 0x000fe400078e02ff */
[CC--:B------:R-:W-:Y:S02]  /*0df0*/  IMAD R16, R5.reuse, R11.reuse, RZ ;  /* 0x0000000b05107224 */ /* 0x0c0fe400078e02ff */
[----:B------:R-:W-:Y:S01]  /*0e00*/  IMAD.HI.U32 R25, R5, R11, RZ ;  /* 0x0000000b05197227 */ /* 0x000fe200078e00ff */
[----:B------:R-:W-:-:S03]  /*0e10*/  IADD3 R19, P0, PT, R23, R19, RZ ;  /* 0x0000001317137210 */ /* 0x000fc60007f1e0ff */
[----:B------:R-:W-:Y:S01]  /*0e20*/  IMAD R23, R14, 0x8, R1 ;  /* 0x000000080e177824 */ /* 0x000fe200078e0201 */
[----:B------:R-:W-:Y:S01]  /*0e30*/  IADD3 R19, P1, PT, R16, R19, RZ ;  /* 0x0000001310137210 */ /* 0x000fe20007f3e0ff */
[----:B------:R-:W-:-:S04]  /*0e40*/  IMAD.HI.U32 R16, R4, R13, RZ ;  /* 0x0000000d04107227 */ /* 0x000fc800078e00ff */
[----:B------:R-:W-:Y:S01]  /*0e50*/  IMAD.X R4, RZ, RZ, R16, P2 ;  /* 0x000000ffff047224 */ /* 0x000fe200010e0610 */
[----:B------:R0:W-:Y:S01]  /*0e60*/  STL.64 [R23], R18 ;  /* 0x0000001217007387 */ /* 0x0001e20000100a00 */
[----:B------:R-:W-:-:S03]  /*0e70*/  IMAD.HI.U32 R16, R5, R13, RZ ;  /* 0x0000000d05107227 */ /* 0x000fc600078e00ff */
[----:B------:R-:W-:Y:S01]  /*0e80*/  IADD3.X R4, P0, PT, R25, R4, RZ, P0, !PT ;  /* 0x0000000419047210 */ /* 0x000fe2000071e4ff */
[----:B------:R-:W-:Y:S02]  /*0e90*/  IMAD R5, R5, R13, RZ ;  /* 0x0000000d05057224 */ /* 0x000fe400078e02ff */
[----:B------:R-:W-:-:S03]  /*0ea0*/  VIADD R14, R14, 0x1 ;  /* 0x000000010e0e7836 */ /* 0x000fc60000000000 */
[----:B------:R-:W-:Y:S01]  /*0eb0*/  IADD3.X R5, P1, PT, R5, R4, RZ, P1, !PT ;  /* 0x0000000405057210 */ /* 0x000fe20000f3e4ff */
[----:B------:R-:W-:Y:S01]  /*0ec0*/  IMAD.X R4, RZ, RZ, R16, P0 ;  /* 0x000000ffff047224 */ /* 0x000fe200000e0610 */
[----:B------:R-:W-:-:S03]  /*0ed0*/  ISETP.NE.AND P0, PT, R15, -0xf, PT ;  /* 0xfffffff10f00780c */ /* 0x000fc60003f05270 */
[----:B------:R-:W-:Y:S02]  /*0ee0*/  IMAD.X R4, RZ, RZ, R4, P1 ;  /* 0x000000ffff047224 */ /* 0x000fe400008e0604 */
[----:B0-----:R-:W-:Y:S02]  /*0ef0*/  IMAD.MOV.U32 R18, RZ, RZ, R5 ;  /* 0x000000ffff127224 */ /* 0x001fe400078e0005 */
[----:B------:R-:W-:-:S06]  /*0f00*/  IMAD.MOV.U32 R19, RZ, RZ, R4 ;  /* 0x000000ffff137224 */ /* 0x000fcc00078e0004 */
[----:B------:R-:W-:Y:S05]  /*0f10*/  @P0 BRA `(.L_x_27) ;  /* 0xfffffffc00940947 */ /* 0x000fea000383ffff */
[----:B------:R-:W-:Y:S05]  /*0f20*/  BSYNC.RECONVERGENT B2 ;  /* 0x0000000000027941 */ /* 0x000fea0003800200 */
.L_x_26:
[----:B------:R-:W-:-:S07]  /*0f30*/  IMAD.MOV.U32 R21, RZ, RZ, R0 ;  /* 0x000000ffff157224 */ /* 0x000fce00078e0000 */
.L_x_25:
[----:B------:R-:W-:Y:S05]  /*0f40*/  BSYNC.RECONVERGENT B1 ;  /* 0x0000000000017941 */ /* 0x000fea0003800200 */
.L_x_24:
[----:B------:R-:W-:Y:S01]  /*0f50*/  LOP3.LUT P0, R23, R6, 0x3f, RZ, 0xc0, !PT ;  /* 0x0000003f06177812 */ /* 0x000fe2000780c0ff */
[----:B------:R-:W-:-:S04]  /*0f60*/  IMAD.IADD R0, R7, 0x1, R21 ;  /* 0x0000000107007824 */ /* 0x000fc800078e0215 */
[----:B------:R-:W-:-:S05]  /*0f70*/  IMAD.U32 R21, R0, 0x8, R1 ;  /* 0x0000000800157824 */ /* 0x000fca00078e0001 */
[----:B------:R0:W-:Y:S04]  /*0f80*/  STL.64 [R21+-0x78], R18 ;  /* 0xffff881215007387 */ /* 0x0001e80000100a00 */
[----:B------:R-:W2:Y:S04]  /*0f90*/  @P0 LDL.64 R8, [R1+0x8] ;  /* 0x0000080001080983 */ /* 0x000ea80000100a00 */
[----:B------:R-:W3:Y:S04]  /*0fa0*/  LDL.64 R2, [R1+0x10] ;  /* 0x0000100001027983 */ /* 0x000ee80000100a00 */
[----:B------:R-:W4:Y:S01]  /*0fb0*/  LDL.64 R4, [R1+0x18] ;  /* 0x0000180001047983 */ /* 0x000f220000100a00 */
[----:B------:R-:W-:Y:S01]  /*0fc0*/  @P0 LOP3.LUT R0, R23, 0x3f, RZ, 0x3c, !PT ;  /* 0x0000003f17000812 */ /* 0x000fe200078e3cff */
[----:B------:R-:W-:Y:S01]  /*0fd0*/  BSSY.RECONVERGENT B1, `(.L_x_28) ;  /* 0x0000034000017945 */ /* 0x000fe20003800200 */
[----:B--2---:R-:W-:-:S02]  /*0fe0*/  @P0 SHF.R.U64 R7, R8, 0x1, R9 ;  /* 0x0000000108070819 */ /* 0x004fc40000001209 */
[----:B------:R-:W-:Y:S02]  /*0ff0*/  @P0 SHF.R.U32.HI R9, RZ, 0x1, R9 ;  /* 0x00000001ff090819 */ /* 0x000fe40000011609 */
[CC--:B---3--:R-:W-:Y:S02]  /*1000*/  @P0 SHF.L.U32 R11, R2.reuse, R23.reuse, RZ ;  /* 0x00000017020b0219 */ /* 0x0c8fe400000006ff */
[----:B------:R-:W-:Y:S02]  /*1010*/  @P0 SHF.R.U64 R6, R7, R0, R9 ;  /* 0x0000000007060219 */ /* 0x000fe40000001209 */
[--C-:B------:R-:W-:Y:S02]  /*1020*/  @P0 SHF.R.U32.HI R15, RZ, 0x1, R3.reuse ;  /* 0x00000001ff0f0819 */ /* 0x100fe40000011603 */
[C-C-:B------:R-:W-:Y:S02]  /*1030*/  @P0 SHF.R.U64 R13, R2.reuse, 0x1, R3.reuse ;  /* 0x00000001020d0819 */ /* 0x140fe40000001203 */
[----:B------:R-:W-:-:S02]  /*1040*/  @P0 SHF.L.U64.HI R8, R2, R23, R3 ;  /* 0x0000001702080219 */ /* 0x000fc40000010203 */
[----:B------:R-:W-:Y:S02]  /*1050*/  @P0 SHF.R.U32.HI R7, RZ, R0, R9 ;  /* 0x00000000ff070219 */ /* 0x000fe40000011609 */
[----:B------:R-:W-:Y:S02]  /*1060*/  @P0 LOP3.LUT R2, R11, R6, RZ, 0xfc, !PT ;  /* 0x000000060b020212 */ /* 0x000fe400078efcff */
[----:B----4-:R-:W-:Y:S02]  /*1070*/  @P0 SHF.L.U32 R9, R4, R23, RZ ;  /* 0x0000001704090219 */ /* 0x010fe400000006ff */
[----:B------:R-:W-:Y:S02]  /*1080*/  @P0 SHF.R.U64 R14, R13, R0, R15 ;  /* 0x000000000d0e0219 */ /* 0x000fe4000000120f */
[----:B------:R-:W-:Y:S01]  /*1090*/  @P0 LOP3.LUT R3, R8, R7, RZ, 0xfc, !PT ;  /* 0x0000000708030212 */ /* 0x000fe200078efcff */
[----:B------:R-:W-:Y:S01]  /*10a0*/  IMAD.SHL.U32 R8, R2, 0x4, RZ ;  /* 0x0000000402087824 */ /* 0x000fe200078e00ff */
[----:B------:R-:W-:-:S02]  /*10b0*/  @P0 SHF.L.U64.HI R7, R4, R23, R5 ;  /* 0x0000001704070219 */ /* 0x000fc40000010205 */
[----:B------:R-:W-:Y:S02]  /*10c0*/  @P0 LOP3.LUT R4, R9, R14, RZ, 0xfc, !PT ;  /* 0x0000000e09040212 */ /* 0x000fe400078efcff */
[----:B------:R-:W-:Y:S02]  /*10d0*/  @P0 SHF.R.U32.HI R0, RZ, R0, R15 ;  /* 0x00000000ff000219 */ /* 0x000fe4000001160f */
[----:B------:R-:W-:Y:S02]  /*10e0*/  SHF.L.U64.HI R9, R2, 0x2, R3 ;  /* 0x0000000202097819 */ /* 0x000fe40000010203 */
[----:B------:R-:W-:Y:S02]  /*10f0*/  @P0 LOP3.LUT R5, R7, R0, RZ, 0xfc, !PT ;  /* 0x0000000007050212 */ /* 0x000fe400078efcff */
[----:B------:R-:W-:Y:S02]  /*1100*/  SHF.L.W.U32.HI R3, R3, 0x2, R4 ;  /* 0x0000000203037819 */ /* 0x000fe40000010e04 */
[----:B------:R-:W-:-:S02]  /*1110*/  IADD3 RZ, P0, PT, RZ, -R8, RZ ;  /* 0x80000008ffff7210 */ /* 0x000fc40007f1e0ff */
[----:B------:R-:W-:Y:S02]  /*1120*/  LOP3.LUT R0, RZ, R9, RZ, 0x33, !PT ;  /* 0x00000009ff007212 */ /* 0x000fe400078e33ff */
[----:B------:R-:W-:Y:S02]  /*1130*/  SHF.L.W.U32.HI R4, R4, 0x2, R5 ;  /* 0x0000000204047819 */ /* 0x000fe40000010e05 */
[----:B------:R-:W-:Y:S02]  /*1140*/  LOP3.LUT R2, RZ, R3, RZ, 0x33, !PT ;  /* 0x00000003ff027212 */ /* 0x000fe400078e33ff */
[----:B------:R-:W-:Y:S02]  /*1150*/  IADD3.X R6, P0, PT, RZ, R0, RZ, P0, !PT ;  /* 0x00000000ff067210 */ /* 0x000fe4000071e4ff */
[----:B------:R-:W-:Y:S02]  /*1160*/  LOP3.LUT R7, RZ, R4, RZ, 0x33, !PT ;  /* 0x00000004ff077212 */ /* 0x000fe400078e33ff */
[----:B------:R-:W-:-:S02]  /*1170*/  IADD3.X R0, P1, PT, RZ, R2, RZ, P0, !PT ;  /* 0x00000002ff007210 */ /* 0x000fc4000073e4ff */
[----:B------:R-:W-:-:S03]  /*1180*/  ISETP.GT.U32.AND P2, PT, R3, -0x1, PT ;  /* 0xffffffff0300780c */ /* 0x000fc60003f44070 */
[----:B------:R-:W-:Y:S01]  /*1190*/  IMAD.X R7, RZ, RZ, R7, P1 ;  /* 0x000000ffff077224 */ /* 0x000fe200008e0607 */
[----:B------:R-:W-:-:S04]  /*11a0*/  ISETP.GT.AND.EX P0, PT, R4, -0x1, PT, P2 ;  /* 0xffffffff0400780c */ /* 0x000fc80003f04320 */
[----:B------:R-:W-:Y:S02]  /*11b0*/  SEL R2, R4, R7, P0 ;  /* 0x0000000704027207 */ /* 0x000fe40000000000 */
[----:B------:R-:W-:Y:S02]  /*11c0*/  SEL R13, R3, R0, P0 ;  /* 0x00000000030d7207 */ /* 0x000fe40000000000 */
[----:B------:R-:W-:Y:S02]  /*11d0*/  ISETP.NE.U32.AND P1, PT, R2, RZ, PT ;  /* 0x000000ff0200720c */ /* 0x000fe40003f25070 */
[----:B------:R-:W-:Y:S02]  /*11e0*/  SEL R9, R9, R6, P0 ;  /* 0x0000000609097207 */ /* 0x000fe40000000000 */
[----:B------:R-:W-:Y:S01]  /*11f0*/  SEL R3, R13, R2, !P1 ;  /* 0x000000020d037207 */ /* 0x000fe20004800000 */
[----:B------:R-:W-:-:S05]  /*1200*/  @!P0 IMAD.MOV R8, RZ, RZ, -R8 ;  /* 0x000000ffff088224 */ /* 0x000fca00078e0a08 */
[----:B------:R-:W1:Y:S02]  /*1210*/  FLO.U32 R3, R3 ;  /* 0x0000000300037300 */ /* 0x000e6400000e0000 */
[C---:B-1----:R-:W-:Y:S02]  /*1220*/  IADD3 R7, PT, PT, -R3.reuse, 0x1f, RZ ;  /* 0x0000001f03077810 */ /* 0x042fe40007ffe1ff */
[----:B------:R-:W-:-:S03]  /*1230*/  IADD3 R0, PT, PT, -R3, 0x3f, RZ ;  /* 0x0000003f03007810 */ /* 0x000fc60007ffe1ff */
[----:B------:R-:W-:-:S05]  /*1240*/  @P1 IMAD.MOV R0, RZ, RZ, R7 ;  /* 0x000000ffff001224 */ /* 0x000fca00078e0207 */
[----:B------:R-:W-:-:S13]  /*1250*/  ISETP.NE.AND P1, PT, R0, RZ, PT ;  /* 0x000000ff0000720c */ /* 0x000fda0003f25270 */
[----:B0-----:R-:W-:Y:S05]  /*1260*/  @!P1 BRA `(.L_x_29) ;  /* 0x0000000000289947 */ /* 0x001fea0003800000 */
[--C-:B------:R-:W-:Y:S02]  /*1270*/  SHF.R.U64 R7, R8, 0x1, R9.reuse ;  /* 0x0000000108077819 */ /* 0x100fe40000001209 */
[C---:B------:R-:W-:Y:S02]  /*1280*/  LOP3.LUT R3, R0.reuse, 0x3f, RZ, 0xc0, !PT ;  /* 0x0000003f00037812 */ /* 0x040fe400078ec0ff */
[----:B------:R-:W-:Y:S02]  /*1290*/  SHF.R.U32.HI R9, RZ, 0x1, R9 ;  /* 0x00000001ff097819 */ /* 0x000fe40000011609 */
[----:B------:R-:W-:Y:S02]  /*12a0*/  LOP3.LUT R6, R0, 0x3f, RZ, 0xc, !PT ;  /* 0x0000003f00067812 */ /* 0x000fe400078e0cff */
[CC--:B------:R-:W-:Y:S02]  /*12b0*/  SHF.L.U64.HI R11, R13.reuse, R3.reuse, R2 ;  /* 0x000000030d0b7219 */ /* 0x0c0fe40000010202 */
[----:B------:R-:W-:-:S02]  /*12c0*/  SHF.L.U32 R3, R13, R3, RZ ;  /* 0x000000030d037219 */ /* 0x000fc400000006ff */
[-CC-:B------:R-:W-:Y:S02]  /*12d0*/  SHF.R.U64 R2, R7, R6.reuse, R9.reuse ;  /* 0x0000000607027219 */ /* 0x180fe40000001209 */
[----:B------:R-:W-:Y:S02]  /*12e0*/  SHF.R.U32.HI R6, RZ, R6, R9 ;  /* 0x00000006ff067219 */ /* 0x000fe40000011609 */
[----:B------:R-:W-:Y:S02]  /*12f0*/  LOP3.LUT R13, R3, R2, RZ, 0xfc, !PT ;  /* 0x00000002030d7212 */ /* 0x000fe400078efcff */
[----:B------:R-:W-:-:S07]  /*1300*/  LOP3.LUT R2, R11, R6, RZ, 0xfc, !PT ;  /* 0x000000060b027212 */ /* 0x000fce00078efcff */
.L_x_29:
[----:B------:R-:W-:Y:S05]  /*1310*/  BSYNC.RECONVERGENT B1 ;  /* 0x0000000000017941 */ /* 0x000fea0003800200 */
.L_x_28:
[----:B------:R-:W-:Y:S01]  /*1320*/  IMAD.WIDE.U32 R8, R13, 0x2168c235, RZ ;  /* 0x2168c2350d087825 */ /* 0x000fe200078e00ff */
[----:B------:R-:W-:-:S03]  /*1330*/  SHF.R.U32.HI R5, RZ, 0x1e, R5 ;  /* 0x0000001eff057819 */ /* 0x000fc60000011605 */
[----:B------:R-:W-:Y:S01]  /*1340*/  IMAD.MOV.U32 R6, RZ, RZ, R9 ;  /* 0x000000ffff067224 */ /* 0x000fe200078e0009 */
[----:B------:R-:W-:Y:S01]  /*1350*/  IADD3 RZ, P1, PT, R8, R8, RZ ;  /* 0x0000000808ff7210 */ /* 0x000fe20007f3e0ff */
[----:B------:R-:W-:Y:S01]  /*1360*/  IMAD.MOV.U32 R7, RZ, RZ, RZ ;  /* 0x000000ffff077224 */ /* 0x000fe200078e00ff */
[----:B------:R-:W-:Y:S01]  /*1370*/  LEA.HI R4, R4, R5, RZ, 0x1 ;  /* 0x0000000504047211 */ /* 0x000fe200078f08ff */
[----:B------:R-:W-:-:S04]  /*1380*/  IMAD.HI.U32 R3, R2, -0x36f0255e, RZ ;  /* 0xc90fdaa202037827 */ /* 0x000fc800078e00ff */
[----:B------:R-:W-:-:S04]  /*1390*/  IMAD.WIDE.U32 R6, R13, -0x36f0255e, R6 ;  /* 0xc90fdaa20d067825 */ /* 0x000fc800078e0006 */
[C---:B------:R-:W-:Y:S02]  /*13a0*/  IMAD R9, R2.reuse, -0x36f0255e, RZ ;  /* 0xc90fdaa202097824 */ /* 0x040fe400078e02ff */
[----:B------:R-:W-:-:S04]  /*13b0*/  IMAD.WIDE.U32 R6, P2, R2, 0x2168c235, R6 ;  /* 0x2168c23502067825 */ /* 0x000fc80007840006 */
[----:B------:R-:W-:Y:S01]  /*13c0*/  IMAD.X R2, RZ, RZ, R3, P2 ;  /* 0x000000ffff027224 */ /* 0x000fe200010e0603 */
[----:B------:R-:W-:Y:S02]  /*13d0*/  IADD3 R3, P2, PT, R9, R7, RZ ;  /* 0x0000000709037210 */ /* 0x000fe40007f5e0ff */
[----:B------:R-:W-:Y:S02]  /*13e0*/  IADD3.X RZ, P1, PT, R6, R6, RZ, P1, !PT ;  /* 0x0000000606ff7210 */ /* 0x000fe40000f3e4ff */
[C---:B------:R-:W-:Y:S01]  /*13f0*/  ISETP.GT.U32.AND P3, PT, R3.reuse, RZ, PT ;  /* 0x000000ff0300720c */ /* 0x040fe20003f64070 */
[----:B------:R-:W-:Y:S01]  /*1400*/  IMAD.X R2, RZ, RZ, R2, P2 ;  /* 0x000000ffff027224 */ /* 0x000fe200010e0602 */
[----:B------:R-:W-:-:S04]  /*1410*/  IADD3.X R6, P2, PT, R3, R3, RZ, P1, !PT ;  /* 0x0000000303067210 */ /* 0x000fc80000f5e4ff */
[C---:B------:R-:W-:Y:S01]  /*1420*/  ISETP.GT.AND.EX P1, PT, R2.reuse, RZ, PT, P3 ;  /* 0x000000ff0200720c */ /* 0x040fe20003f24330 */
[----:B------:R-:W-:-:S03]  /*1430*/  IMAD.X R7, R2, 0x1, R2, P2 ;  /* 0x0000000102077824 */ /* 0x000fc600010e0602 */
[----:B------:R-:W-:Y:S02]  /*1440*/  SEL R6, R6, R3, P1 ;  /* 0x0000000306067207 */ /* 0x000fe40000800000 */
[----:B------:R-:W-:Y:S02]  /*1450*/  SEL R3, R7, R2, P1 ;  /* 0x0000000207037207 */ /* 0x000fe40000800000 */
[----:B------:R-:W-:Y:S02]  /*1460*/  IADD3 R2, P2, PT, R6, 0x1, RZ ;  /* 0x0000000106027810 */ /* 0x000fe40007f5e0ff */
[----:B------:R-:W-:Y:S02]  /*1470*/  SEL R7, RZ, 0xffffffff, !P1 ;  /* 0xffffffffff077807 */ /* 0x000fe40004800000 */
[----:B------:R-:W-:Y:S01]  /*1480*/  LOP3.LUT P1, R17, R17, 0x80000000, RZ, 0xc0, !PT ;  /* 0x8000000011117812 */ /* 0x000fe2000782c0ff */
[----:B------:R-:W-:Y:S02]  /*1490*/  IMAD.X R3, RZ, RZ, R3, P2 ;  /* 0x000000ffff037224 */ /* 0x000fe400010e0603 */
[----:B------:R-:W-:Y:S01]  /*14a0*/  IMAD.IADD R0, R7, 0x1, -R0 ;  /* 0x0000000107007824 */ /* 0x000fe200078e0a00 */
[----:B------:R-:W-:-:S02]  /*14b0*/  @!P0 LOP3.LUT R17, R17, 0x80000000, RZ, 0x3c, !PT ;  /* 0x8000000011118812 */ /* 0x000fc400078e3cff */
[----:B------:R-:W-:Y:S01]  /*14c0*/  SHF.R.U64 R2, R2, 0xa, R3 ;  /* 0x0000000a02027819 */ /* 0x000fe20000001203 */
[----:B------:R-:W-:-:S03]  /*14d0*/  IMAD.SHL.U32 R0, R0, 0x100000, RZ ;  /* 0x0010000000007824 */ /* 0x000fc600078e00ff */
[----:B------:R-:W-:-:S03]  /*14e0*/  IADD3 R2, P2, PT, R2, 0x1, RZ ;  /* 0x0000000102027810 */ /* 0x000fc60007f5e0ff */
[----:B------:R-:W-:Y:S01]  /*14f0*/  @P1 IMAD.MOV R4, RZ, RZ, -R4 ;  /* 0x000000ffff041224 */ /* 0x000fe200078e0a04 */
[----:B------:R-:W-:-:S04]  /*1500*/  LEA.HI.X R3, R3, RZ, RZ, 0x16, P2 ;  /* 0x000000ff03037211 */ /* 0x000fc800010fb4ff */
[--C-:B------:R-:W-:Y:S02]  /*1510*/  SHF.R.U64 R2, R2, 0x1, R3.reuse ;  /* 0x0000000102027819 */ /* 0x100fe40000001203 */
[----:B------:R-:W-:Y:S02]  /*1520*/  SHF.R.U32.HI R3, RZ, 0x1, R3 ;  /* 0x00000001ff037819 */ /* 0x000fe40000011603 */
[----:B------:R-:W-:-:S04]  /*1530*/  IADD3 R11, P2, P3, RZ, RZ, R2 ;  /* 0x000000ffff0b7210 */ /* 0x000fc80007b5e002 */
[----:B------:R-:W-:-:S04]  /*1540*/  IADD3.X R0, PT, PT, R0, 0x3fe00000, R3, P2, P3 ;  /* 0x3fe0000000007810 */ /* 0x000fc800017e6403 */
[----:B------:R-:W-:-:S07]  /*1550*/  LOP3.LUT R14, R0, R17, RZ, 0xfc, !PT ;  /* 0x00000011000e7212 */ /* 0x000fce00078efcff */
.L_x_23:
[----:B------:R-:W-:Y:S02]  /*1560*/  IMAD.MOV.U32 R13, RZ, RZ, 0x0 ;  /* 0x00000000ff0d7424 */ /* 0x000fe400078e00ff */
[----:B------:R-:W-:Y:S02]  /*1570*/  IMAD.MOV.U32 R0, RZ, RZ, R4 ;  /* 0x000000ffff007224 */ /* 0x000fe400078e0004 */
[----:B------:R-:W-:Y:S02]  /*1580*/  IMAD.MOV.U32 R2, RZ, RZ, R11 ;  /* 0x000000ffff027224 */ /* 0x000fe400078e000b */
[----:B------:R-:W-:Y:S01]  /*1590*/  IMAD.MOV.U32 R3, RZ, RZ, R14 ;  /* 0x000000ffff037224 */ /* 0x000fe200078e000e */
[----:B------:R-:W-:Y:S06]  /*15a0*/  RET.REL.NODEC R12 `(_Z4initPfi) ;  /* 0xffffffe80c947950 */ /* 0x000fec0003c3ffff */
.L_x_30:
        /* <DEDUP_REMOVED lines=13> */
.L_x_32:


//--------------------- .nv.global.init           --------------------------
	.section	.nv.global.init,"aw",@progbits
	.align	16
.nv.global.init:
	.type		__cudart_sin_cos_coeffs,@object
	.size		__cudart_sin_cos_coeffs,(__cudart_i2opi_d - __cudart_sin_cos_coeffs)
__cudart_sin_cos_coeffs:
        /*0000*/ 	.byte	0x46, 0xd2, 0xb0, 0x2c, 0xf1, 0xe5, 0x5a, 0xbe, 0x92, 0xe3, 0xac, 0x69, 0xe3, 0x1d, 0xc7, 0x3e
        /*0010*/ 	.byte	0xa1, 0x62, 0xdb, 0x19, 0xa0, 0x01, 0x2a, 0xbf, 0x18, 0x08, 0x11, 0x11, 0x11, 0x11, 0x81, 0x3f
        /*0020*/ 	.byte	0x54, 0x55, 0x55, 0x55, 0x55, 0x55, 0xc5, 0xbf, 0x00, 0x00, 0x00, 0x00, 0x00, 0x00, 0x00, 0x00
        /*0030*/ 	.byte	0x00, 0x00, 0x00, 0x00, 0x00, 0x00, 0x00, 0x00, 0x64, 0x81, 0xfd, 0x20, 0x83, 0xff, 0xa8, 0xbd
        /*0040*/ 	.byte	0x28, 0x85, 0xef, 0xc1, 0xa7, 0xee, 0x21, 0x3e, 0xd9, 0xe6, 0x06, 0x8e, 0x4f, 0x7e, 0x92, 0xbe
        /*0050*/ 	.byte	0xe9, 0xbc, 0xdd, 0x19, 0xa0, 0x01, 0xfa, 0x3e, 0x47, 0x5d, 0xc1, 0x16, 0x6c, 0xc1, 0x56, 0xbf
        /*0060*/ 	.byte	0x51, 0x55, 0x55, 0x55, 0x55, 0x55, 0xa5, 0x3f, 0x00, 0x00, 0x00, 0x00, 0x00, 0x00, 0xe0, 0xbf
        /*0070*/ 	.byte	0x00, 0x00, 0x00, 0x00, 0x00, 0x00, 0xf0, 0x3f, 0x00, 0x00, 0x00, 0x00, 0x00, 0x00, 0x00, 0x00
	.type		__cudart_i2opi_d,@object
	.size		__cudart_i2opi_d,(.L_0 - __cudart_i2opi_d)
__cudart_i2opi_d:
        /* <DEDUP_REMOVED lines=9> */
.L_0:


//--------------------- .nv.shared.reserved.0     --------------------------
	.section	.nv.shared.reserved.0,"aw",@nobits
	.weak		__nv_reservedSMEM_offset_0_alias
	.size		__nv_reservedSMEM_offset_0_alias, 0, 64
	.other		__nv_reservedSMEM_offset_0_alias,@"STO_CUDA_RESERVED_SHARED STV_DEFAULT"
__nv_reservedSMEM_offset_0_alias:
	.zero		0
	.zero		64


//--------------------- .nv.constant0._Z7do_mathPfii --------------------------
	.section	.nv.constant0._Z7do_mathPfii,"a",@progbits
	.sectionflags	@""
	.align	4
.nv.constant0._Z7do_mathPfii:
	.zero		912


//--------------------- .nv.constant0._Z4initPfi  --------------------------
	.section	.nv.constant0._Z4initPfi,"a",@progbits
	.sectionflags	@""
	.align	4
.nv.constant0._Z4initPfi:
	.zero		908


//--------------------- SYMBOLS --------------------------

	.type		.nv.reservedSmem.offset0,@object
	.size		.nv.reservedSmem.offset0,0x4
